//
// Generated by NVIDIA NVVM Compiler
//
// Compiler Build ID: CL-36424714
// Cuda compilation tools, release 13.0, V13.0.88
// Based on NVVM 20.0.0
//

.version 9.0
.target sm_100
.address_size 64

	// .globl	cartpole_reset
.global .align 4 .b8 __cudart_i2opi_f[24] = {65, 144, 67, 60, 153, 149, 98, 219, 192, 221, 52, 245, 209, 87, 39, 252, 41, 21, 68, 78, 110, 131, 249, 162};

.visible .entry cartpole_reset(
	.param .u64 .ptr .align 1 cartpole_reset_param_0,
	.param .u64 .ptr .align 1 cartpole_reset_param_1,
	.param .u32 cartpole_reset_param_2
)
{
	.reg .pred 	%p<2>;
	.reg .b32 	%r<16>;
	.reg .b32 	%f<13>;
	.reg .b64 	%rd<9>;

	ld.param.u64 	%rd1, [cartpole_reset_param_0];
	ld.param.u64 	%rd2, [cartpole_reset_param_1];
	ld.param.u32 	%r2, [cartpole_reset_param_2];
	mov.u32 	%r3, %ctaid.x;
	mov.u32 	%r4, %ntid.x;
	mov.u32 	%r5, %tid.x;
	mad.lo.s32 	%r1, %r3, %r4, %r5;
	setp.ge.s32 	%p1, %r1, %r2;
	@%p1 bra 	$L__BB0_2;
	cvta.to.global.u64 	%rd3, %rd2;
	cvta.to.global.u64 	%rd4, %rd1;
	mul.wide.s32 	%rd5, %r1, 4;
	add.s64 	%rd6, %rd3, %rd5;
	ld.global.u32 	%r6, [%rd6];
	shl.b32 	%r7, %r1, 2;
	mad.lo.s32 	%r8, %r6, 1103515245, 12345;
	and.b32  	%r9, %r8, 2147483647;
	cvt.rn.f32.u32 	%f1, %r9;
	mul.f32 	%f2, %f1, 0f30000000;
	fma.rn.f32 	%f3, %f2, 0f3DCCCCCD, 0fBD4CCCCD;
	mul.wide.s32 	%rd7, %r7, 4;
	add.s64 	%rd8, %rd4, %rd7;
	st.global.f32 	[%rd8], %f3;
	mad.lo.s32 	%r10, %r6, -1029531031, -740551042;
	and.b32  	%r11, %r10, 2147483647;
	cvt.rn.f32.u32 	%f4, %r11;
	mul.f32 	%f5, %f4, 0f30000000;
	fma.rn.f32 	%f6, %f5, 0f3DCCCCCD, 0fBD4CCCCD;
	st.global.f32 	[%rd8+4], %f6;
	mad.lo.s32 	%r12, %r6, -2139243339, -1492899873;
	and.b32  	%r13, %r12, 2147483647;
	cvt.rn.f32.u32 	%f7, %r13;
	mul.f32 	%f8, %f7, 0f30000000;
	fma.rn.f32 	%f9, %f8, 0f3DCCCCCD, 0fBD4CCCCD;
	st.global.f32 	[%rd8+8], %f9;
	mad.lo.s32 	%r14, %r6, -301564143, -698016724;
	and.b32  	%r15, %r14, 2147483647;
	cvt.rn.f32.u32 	%f10, %r15;
	mul.f32 	%f11, %f10, 0f30000000;
	fma.rn.f32 	%f12, %f11, 0f3DCCCCCD, 0fBD4CCCCD;
	st.global.f32 	[%rd8+12], %f12;
	st.global.u32 	[%rd6], %r14;
$L__BB0_2:
	ret;

}
	// .globl	cartpole_step
.visible .entry cartpole_step(
	.param .u64 .ptr .align 1 cartpole_step_param_0,
	.param .u64 .ptr .align 1 cartpole_step_param_1,
	.param .u64 .ptr .align 1 cartpole_step_param_2,
	.param .u64 .ptr .align 1 cartpole_step_param_3,
	.param .u64 .ptr .align 1 cartpole_step_param_4,
	.param .u32 cartpole_step_param_5
)
{
	.local .align 4 .b8 	__local_depot1[28];
	.reg .b64 	%SP;
	.reg .b64 	%SPL;
	.reg .pred 	%p<22>;
	.reg .b32 	%r<87>;
	.reg .b32 	%f<78>;
	.reg .b64 	%rd<57>;
	.reg .b64 	%fd<5>;

	mov.u64 	%SPL, __local_depot1;
	ld.param.u64 	%rd17, [cartpole_step_param_0];
	ld.param.u64 	%rd18, [cartpole_step_param_1];
	ld.param.u64 	%rd19, [cartpole_step_param_2];
	ld.param.u64 	%rd20, [cartpole_step_param_3];
	ld.param.u64 	%rd21, [cartpole_step_param_4];
	ld.param.u32 	%r30, [cartpole_step_param_5];
	add.u64 	%rd1, %SPL, 0;
	mov.u32 	%r31, %ctaid.x;
	mov.u32 	%r32, %ntid.x;
	mov.u32 	%r33, %tid.x;
	mad.lo.s32 	%r1, %r31, %r32, %r33;
	setp.ge.s32 	%p1, %r1, %r30;
	@%p1 bra 	$L__BB1_18;
	cvta.to.global.u64 	%rd23, %rd17;
	cvta.to.global.u64 	%rd24, %rd18;
	shl.b32 	%r34, %r1, 2;
	mul.wide.s32 	%rd25, %r34, 4;
	add.s64 	%rd2, %rd23, %rd25;
	ld.global.f32 	%f1, [%rd2];
	ld.global.f32 	%f2, [%rd2+4];
	ld.global.f32 	%f3, [%rd2+8];
	ld.global.f32 	%f4, [%rd2+12];
	mul.wide.s32 	%rd26, %r1, 4;
	add.s64 	%rd27, %rd24, %rd26;
	ld.global.u32 	%r2, [%rd27];
	mul.f32 	%f14, %f3, 0f3F22F983;
	cvt.rni.s32.f32 	%r86, %f14;
	cvt.rn.f32.s32 	%f15, %r86;
	fma.rn.f32 	%f16, %f15, 0fBFC90FDA, %f3;
	fma.rn.f32 	%f17, %f15, 0fB3A22168, %f16;
	fma.rn.f32 	%f77, %f15, 0fA7C234C5, %f17;
	abs.f32 	%f6, %f3;
	setp.ltu.f32 	%p2, %f6, 0f47CE4780;
	mov.u32 	%r82, %r86;
	mov.f32 	%f76, %f77;
	@%p2 bra 	$L__BB1_9;
	setp.neu.f32 	%p3, %f6, 0f7F800000;
	@%p3 bra 	$L__BB1_4;
	mov.f32 	%f20, 0f00000000;
	mul.rn.f32 	%f76, %f3, %f20;
	mov.b32 	%r82, 0;
	bra.uni 	$L__BB1_9;
$L__BB1_4:
	mov.b32 	%r4, %f3;
	shl.b32 	%r36, %r4, 8;
	or.b32  	%r5, %r36, -2147483648;
	mov.b64 	%rd53, 0;
	mov.b32 	%r79, 0;
	mov.u64 	%rd51, __cudart_i2opi_f;
	mov.u64 	%rd52, %rd1;
$L__BB1_5:
	.pragma "nounroll";
	ld.global.nc.u32 	%r37, [%rd51];
	mad.wide.u32 	%rd30, %r37, %r5, %rd53;
	shr.u64 	%rd53, %rd30, 32;
	st.local.u32 	[%rd52], %rd30;
	add.s32 	%r79, %r79, 1;
	add.s64 	%rd52, %rd52, 4;
	add.s64 	%rd51, %rd51, 4;
	setp.ne.s32 	%p4, %r79, 6;
	@%p4 bra 	$L__BB1_5;
	shr.u32 	%r38, %r4, 23;
	st.local.u32 	[%rd1+24], %rd53;
	and.b32  	%r8, %r38, 31;
	and.b32  	%r39, %r38, 224;
	add.s32 	%r40, %r39, -128;
	shr.u32 	%r41, %r40, 5;
	mul.wide.u32 	%rd31, %r41, 4;
	sub.s64 	%rd9, %rd1, %rd31;
	ld.local.u32 	%r80, [%rd9+24];
	ld.local.u32 	%r81, [%rd9+20];
	setp.eq.s32 	%p5, %r8, 0;
	@%p5 bra 	$L__BB1_8;
	shf.l.wrap.b32 	%r80, %r81, %r80, %r8;
	ld.local.u32 	%r42, [%rd9+16];
	shf.l.wrap.b32 	%r81, %r42, %r81, %r8;
$L__BB1_8:
	shr.u32 	%r43, %r80, 30;
	shf.l.wrap.b32 	%r44, %r81, %r80, 2;
	shl.b32 	%r45, %r81, 2;
	shr.u32 	%r46, %r44, 31;
	add.s32 	%r47, %r46, %r43;
	neg.s32 	%r48, %r47;
	setp.lt.s32 	%p6, %r4, 0;
	selp.b32 	%r82, %r48, %r47, %p6;
	xor.b32  	%r49, %r44, %r4;
	shr.s32 	%r50, %r44, 31;
	xor.b32  	%r51, %r50, %r44;
	xor.b32  	%r52, %r50, %r45;
	cvt.u64.u32 	%rd32, %r51;
	shl.b64 	%rd33, %rd32, 32;
	cvt.u64.u32 	%rd34, %r52;
	or.b64  	%rd35, %rd33, %rd34;
	cvt.rn.f64.s64 	%fd1, %rd35;
	mul.f64 	%fd2, %fd1, 0d3BF921FB54442D19;
	cvt.rn.f32.f64 	%f18, %fd2;
	neg.f32 	%f19, %f18;
	setp.lt.s32 	%p7, %r49, 0;
	selp.f32 	%f76, %f19, %f18, %p7;
$L__BB1_9:
	setp.ltu.f32 	%p8, %f6, 0f47CE4780;
	add.s32 	%r54, %r82, 1;
	mul.rn.f32 	%f21, %f76, %f76;
	and.b32  	%r55, %r82, 1;
	setp.eq.b32 	%p9, %r55, 1;
	selp.f32 	%f22, %f76, 0f3F800000, %p9;
	fma.rn.f32 	%f23, %f21, %f22, 0f00000000;
	fma.rn.f32 	%f24, %f21, 0f37CBAC00, 0fBAB607ED;
	selp.f32 	%f25, 0fB94D4153, %f24, %p9;
	selp.f32 	%f26, 0f3C0885E4, 0f3D2AAABB, %p9;
	fma.rn.f32 	%f27, %f25, %f21, %f26;
	selp.f32 	%f28, 0fBE2AAAA8, 0fBEFFFFFF, %p9;
	fma.rn.f32 	%f29, %f27, %f21, %f28;
	fma.rn.f32 	%f30, %f29, %f23, %f22;
	and.b32  	%r56, %r54, 2;
	setp.eq.s32 	%p10, %r56, 0;
	mov.f32 	%f31, 0f00000000;
	sub.f32 	%f32, %f31, %f30;
	selp.f32 	%f10, %f30, %f32, %p10;
	@%p8 bra 	$L__BB1_17;
	setp.neu.f32 	%p11, %f6, 0f7F800000;
	@%p11 bra 	$L__BB1_12;
	mov.f32 	%f35, 0f00000000;
	mul.rn.f32 	%f77, %f3, %f35;
	mov.b32 	%r86, 0;
	bra.uni 	$L__BB1_17;
$L__BB1_12:
	mov.b32 	%r17, %f3;
	shl.b32 	%r58, %r17, 8;
	or.b32  	%r18, %r58, -2147483648;
	mov.b64 	%rd56, 0;
	mov.b32 	%r83, 0;
	mov.u64 	%rd54, __cudart_i2opi_f;
	mov.u64 	%rd55, %rd1;
$L__BB1_13:
	.pragma "nounroll";
	ld.global.nc.u32 	%r59, [%rd54];
	mad.wide.u32 	%rd38, %r59, %r18, %rd56;
	shr.u64 	%rd56, %rd38, 32;
	st.local.u32 	[%rd55], %rd38;
	add.s32 	%r83, %r83, 1;
	add.s64 	%rd55, %rd55, 4;
	add.s64 	%rd54, %rd54, 4;
	setp.ne.s32 	%p12, %r83, 6;
	@%p12 bra 	$L__BB1_13;
	shr.u32 	%r60, %r17, 23;
	st.local.u32 	[%rd1+24], %rd56;
	and.b32  	%r21, %r60, 31;
	and.b32  	%r61, %r60, 224;
	add.s32 	%r62, %r61, -128;
	shr.u32 	%r63, %r62, 5;
	mul.wide.u32 	%rd39, %r63, 4;
	sub.s64 	%rd16, %rd1, %rd39;
	ld.local.u32 	%r84, [%rd16+24];
	ld.local.u32 	%r85, [%rd16+20];
	setp.eq.s32 	%p13, %r21, 0;
	@%p13 bra 	$L__BB1_16;
	shf.l.wrap.b32 	%r84, %r85, %r84, %r21;
	ld.local.u32 	%r64, [%rd16+16];
	shf.l.wrap.b32 	%r85, %r64, %r85, %r21;
$L__BB1_16:
	shr.u32 	%r65, %r84, 30;
	shf.l.wrap.b32 	%r66, %r85, %r84, 2;
	shl.b32 	%r67, %r85, 2;
	shr.u32 	%r68, %r66, 31;
	add.s32 	%r69, %r68, %r65;
	neg.s32 	%r70, %r69;
	setp.lt.s32 	%p14, %r17, 0;
	selp.b32 	%r86, %r70, %r69, %p14;
	xor.b32  	%r71, %r66, %r17;
	shr.s32 	%r72, %r66, 31;
	xor.b32  	%r73, %r72, %r66;
	xor.b32  	%r74, %r72, %r67;
	cvt.u64.u32 	%rd40, %r73;
	shl.b64 	%rd41, %rd40, 32;
	cvt.u64.u32 	%rd42, %r74;
	or.b64  	%rd43, %rd41, %rd42;
	cvt.rn.f64.s64 	%fd3, %rd43;
	mul.f64 	%fd4, %fd3, 0d3BF921FB54442D19;
	cvt.rn.f32.f64 	%f33, %fd4;
	neg.f32 	%f34, %f33;
	setp.lt.s32 	%p15, %r71, 0;
	selp.f32 	%f77, %f34, %f33, %p15;
$L__BB1_17:
	mul.rn.f32 	%f36, %f77, %f77;
	and.b32  	%r76, %r86, 1;
	setp.eq.b32 	%p16, %r76, 1;
	selp.f32 	%f37, 0f3F800000, %f77, %p16;
	fma.rn.f32 	%f38, %f36, %f37, 0f00000000;
	fma.rn.f32 	%f39, %f36, 0f37CBAC00, 0fBAB607ED;
	selp.f32 	%f40, %f39, 0fB94D4153, %p16;
	selp.f32 	%f41, 0f3D2AAABB, 0f3C0885E4, %p16;
	fma.rn.f32 	%f42, %f40, %f36, %f41;
	selp.f32 	%f43, 0fBEFFFFFF, 0fBE2AAAA8, %p16;
	fma.rn.f32 	%f44, %f42, %f36, %f43;
	fma.rn.f32 	%f45, %f44, %f38, %f37;
	and.b32  	%r77, %r86, 2;
	setp.eq.s32 	%p17, %r77, 0;
	mov.f32 	%f46, 0f00000000;
	sub.f32 	%f47, %f46, %f45;
	selp.f32 	%f48, %f45, %f47, %p17;
	mul.f32 	%f49, %f4, 0f3D4CCCCD;
	mul.f32 	%f50, %f4, %f49;
	setp.eq.s32 	%p18, %r2, 1;
	selp.f32 	%f51, 0f41200000, 0fC1200000, %p18;
	fma.rn.f32 	%f52, %f50, %f48, %f51;
	div.rn.f32 	%f53, %f52, 0f3F8CCCCD;
	mul.f32 	%f54, %f48, 0f411CCCCD;
	mul.f32 	%f55, %f10, %f53;
	sub.f32 	%f56, %f54, %f55;
	mul.f32 	%f57, %f10, 0fBDCCCCCD;
	mul.f32 	%f58, %f10, %f57;
	div.rn.f32 	%f59, %f58, 0f3F8CCCCD;
	add.f32 	%f60, %f59, 0f3FAAAAAB;
	mul.f32 	%f61, %f60, 0f3F000000;
	div.rn.f32 	%f62, %f56, %f61;
	mul.f32 	%f63, %f62, 0f3D4CCCCD;
	mul.f32 	%f64, %f10, %f63;
	div.rn.f32 	%f65, %f64, 0f3F8CCCCD;
	sub.f32 	%f66, %f53, %f65;
	fma.rn.f32 	%f67, %f2, 0f3CA3D70A, %f1;
	fma.rn.f32 	%f68, %f66, 0f3CA3D70A, %f2;
	fma.rn.f32 	%f69, %f4, 0f3CA3D70A, %f3;
	fma.rn.f32 	%f70, %f62, 0f3CA3D70A, %f4;
	abs.f32 	%f71, %f67;
	setp.gt.f32 	%p19, %f71, 0f4019999A;
	abs.f32 	%f72, %f69;
	setp.gt.f32 	%p20, %f72, 0f3E567750;
	or.pred  	%p21, %p19, %p20;
	st.global.f32 	[%rd2], %f67;
	st.global.f32 	[%rd2+4], %f68;
	st.global.f32 	[%rd2+8], %f69;
	st.global.f32 	[%rd2+12], %f70;
	selp.f32 	%f74, 0f00000000, 0f3F800000, %p21;
	cvta.to.global.u64 	%rd44, %rd19;
	mul.wide.s32 	%rd45, %r1, 4;
	add.s64 	%rd46, %rd44, %rd45;
	st.global.f32 	[%rd46], %f74;
	selp.f32 	%f75, 0f3F800000, 0f00000000, %p21;
	cvta.to.global.u64 	%rd47, %rd20;
	add.s64 	%rd48, %rd47, %rd45;
	st.global.f32 	[%rd48], %f75;
	cvta.to.global.u64 	%rd49, %rd21;
	add.s64 	%rd50, %rd49, %rd45;
	mov.b32 	%r78, 0;
	st.global.u32 	[%rd50], %r78;
$L__BB1_18:
	ret;

}


// ===== COMPILED SASS (sm_100) =====

	.target	sm_100

	.elftype	@"ET_EXEC"


//--------------------- .note.nv.tkinfo           --------------------------
	.section	.note.nv.tkinfo,"",@"SHT_NOTE"
	.sectionflags	@"SHF_NOTE_NV_TKINFO"
	.tkinfo
        /*0018*/ 	.word	0x00000002
        /*0030*/ 	.string	""
        /*0030*/ 	.string	"ptxas"
        /*0030*/ 	.string	"Cuda compilation tools, release 13.0, V13.0.88"
        /*0030*/ 	.string	"Build cuda_13.0.r13.0/compiler.36424714_0"
        /*0030*/ 	.string	"-arch sm_100 -m 64 "



//--------------------- .note.nv.cuinfo           --------------------------
	.section	.note.nv.cuinfo,"",@"SHT_NOTE"
	.sectionflags	@"SHF_NOTE_NV_CUINFO"
        /*0018*/ 	.short	0x0002
        /*001a*/ 	.short	0x0064
        /*001c*/ 	.short	0x0082
	.zero		2


//--------------------- .nv.info                  --------------------------
	.section	.nv.info,"",@"SHT_CUDA_INFO"
	.align	4


	//----- nvinfo : EIATTR_REGCOUNT
	.align		4
        /*0000*/ 	.byte	0x04, 0x2f
        /*0002*/ 	.short	(.L_2 - .L_1)
	.align		4
.L_1:
        /*0004*/ 	.word	index@(cartpole_reset)
        /*0008*/ 	.word	0x00000012


	//----- nvinfo : EIATTR_FRAME_SIZE
	.align		4
.L_2:
        /*000c*/ 	.byte	0x04, 0x11
        /*000e*/ 	.short	(.L_4 - .L_3)
	.align		4
.L_3:
        /*0010*/ 	.word	index@(cartpole_reset)
        /*0014*/ 	.word	0x00000000


	//----- nvinfo : EIATTR_REGCOUNT
	.align		4
.L_4:
        /*0018*/ 	.byte	0x04, 0x2f
        /*001a*/ 	.short	(.L_6 - .L_5)
	.align		4
.L_5:
        /*001c*/ 	.word	index@(cartpole_step)
        /*0020*/ 	.word	0x0000001e


	//----- nvinfo : EIATTR_FRAME_SIZE
	.align		4
.L_6:
        /*0024*/ 	.byte	0x04, 0x11
        /*0026*/ 	.short	(.L_8 - .L_7)
	.align		4
.L_7:
        /*0028*/ 	.word	index@($__internal_0_$__cuda_sm3x_div_rn_noftz_f32_slowpath)
        /*002c*/ 	.word	0x00000000


	//----- nvinfo : EIATTR_FRAME_SIZE
	.align		4
.L_8:
        /*0030*/ 	.byte	0x04, 0x11
        /*0032*/ 	.short	(.L_10 - .L_9)
	.align		4
.L_9:
        /*0034*/ 	.word	index@(cartpole_step)
        /*0038*/ 	.word	0x00000000


	//----- nvinfo : EIATTR_MIN_STACK_SIZE
	.align		4
.L_10:
        /*003c*/ 	.byte	0x04, 0x12
        /*003e*/ 	.short	(.L_12 - .L_11)
	.align		4
.L_11:
        /*0040*/ 	.word	index@(cartpole_step)
        /*0044*/ 	.word	0x00000000


	//----- nvinfo : EIATTR_MIN_STACK_SIZE
	.align		4
.L_12:
        /*0048*/ 	.byte	0x04, 0x12
        /*004a*/ 	.short	(.L_14 - .L_13)
	.align		4
.L_13:
        /*004c*/ 	.word	index@(cartpole_reset)
        /*0050*/ 	.word	0x00000000
.L_14:


//--------------------- .nv.compat                --------------------------
	.section	.nv.compat,"",@"SHT_CUDA_COMPAT_INFO"
	.align	4
        /*0000*/ 	.byte	0x02, 0x09, 0x00, 0x00, 0x02, 0x02, 0x01, 0x00, 0x02, 0x05, 0x05, 0x00, 0x03, 0x07, 0x01, 0x01
        /*0010*/ 	.byte	0x02, 0x03, 0x00, 0x00, 0x02, 0x06, 0x01, 0x00, 0x04, 0x0b, 0x08, 0x00, 0x01, 0x00, 0x00, 0x00
        /*0020*/ 	.byte	0x00, 0x00, 0x00, 0x00


//--------------------- .nv.info.cartpole_step    --------------------------
	.section	.nv.info.cartpole_step,"",@"SHT_CUDA_INFO"
	.sectionflags	@""
	.align	4


	//----- nvinfo : EIATTR_CUDA_API_VERSION
	.align		4
        /*0000*/ 	.byte	0x04, 0x37
        /*0002*/ 	.short	(.L_16 - .L_15)
.L_15:
        /*0004*/ 	.word	0x00000082


	//----- nvinfo : EIATTR_KPARAM_INFO
	.align		4
.L_16:
        /*0008*/ 	.byte	0x04, 0x17
        /*000a*/ 	.short	(.L_18 - .L_17)
.L_17:
        /*000c*/ 	.word	0x00000000
        /*0010*/ 	.short	0x0005
        /*0012*/ 	.short	0x0028
        /*0014*/ 	.byte	0x00, 0xf0, 0x11, 0x00


	//----- nvinfo : EIATTR_KPARAM_INFO
	.align		4
.L_18:
        /*0018*/ 	.byte	0x04, 0x17
        /*001a*/ 	.short	(.L_20 - .L_19)
.L_19:
        /*001c*/ 	.word	0x00000000
        /*0020*/ 	.short	0x0004
        /*0022*/ 	.short	0x0020
        /*0024*/ 	.byte	0x00, 0xf5, 0x21, 0x00


	//----- nvinfo : EIATTR_KPARAM_INFO
	.align		4
.L_20:
        /*0028*/ 	.byte	0x04, 0x17
        /*002a*/ 	.short	(.L_22 - .L_21)
.L_21:
        /*002c*/ 	.word	0x00000000
        /*0030*/ 	.short	0x0003
        /*0032*/ 	.short	0x0018
        /*0034*/ 	.byte	0x00, 0xf5, 0x21, 0x00


	//----- nvinfo : EIATTR_KPARAM_INFO
	.align		4
.L_22:
        /*0038*/ 	.byte	0x04, 0x17
        /*003a*/ 	.short	(.L_24 - .L_23)
.L_23:
        /*003c*/ 	.word	0x00000000
        /*0040*/ 	.short	0x0002
        /*0042*/ 	.short	0x0010
        /*0044*/ 	.byte	0x00, 0xf5, 0x21, 0x00


	//----- nvinfo : EIATTR_KPARAM_INFO
	.align		4
.L_24:
        /*0048*/ 	.byte	0x04, 0x17
        /*004a*/ 	.short	(.L_26 - .L_25)
.L_25:
        /*004c*/ 	.word	0x00000000
        /*0050*/ 	.short	0x0001
        /*0052*/ 	.short	0x0008
        /*0054*/ 	.byte	0x00, 0xf5, 0x21, 0x00


	//----- nvinfo : EIATTR_KPARAM_INFO
	.align		4
.L_26:
        /*0058*/ 	.byte	0x04, 0x17
        /*005a*/ 	.short	(.L_28 - .L_27)
.L_27:
        /*005c*/ 	.word	0x00000000
        /*0060*/ 	.short	0x0000
        /*0062*/ 	.short	0x0000
        /*0064*/ 	.byte	0x00, 0xf5, 0x21, 0x00


	//----- nvinfo : EIATTR_SPARSE_MMA_MASK
	.align		4
.L_28:
        /*0068*/ 	.byte	0x03, 0x50
        /*006a*/ 	.short	0x0000


	//----- nvinfo : EIATTR_MAXREG_COUNT
	.align		4
        /*006c*/ 	.byte	0x03, 0x1b
        /*006e*/ 	.short	0x00ff


	//----- nvinfo : EIATTR_MERCURY_ISA_VERSION
	.align		4
        /*0070*/ 	.byte	0x03, 0x5f
        /*0072*/ 	.short	0x0101


	//----- nvinfo : EIATTR_VRC_CTA_INIT_COUNT
	.align		4
        /*0074*/ 	.byte	0x02, 0x4a
	.zero		1
	.zero		1


	//----- nvinfo : EIATTR_EXIT_INSTR_OFFSETS
	.align		4
        /*0078*/ 	.byte	0x04, 0x1c
        /*007a*/ 	.short	(.L_30 - .L_29)


	//   ....[0]....
.L_29:
        /*007c*/ 	.word	0x00000070


	//   ....[1]....
        /*0080*/ 	.word	0x00001650


	//----- nvinfo : EIATTR_CRS_STACK_SIZE
	.align		4
.L_30:
        /*0084*/ 	.byte	0x04, 0x1e
        /*0086*/ 	.short	(.L_32 - .L_31)
.L_31:
        /*0088*/ 	.word	0x00000000


	//----- nvinfo : EIATTR_CBANK_PARAM_SIZE
	.align		4
.L_32:
        /*008c*/ 	.byte	0x03, 0x19
        /*008e*/ 	.short	0x002c


	//----- nvinfo : EIATTR_PARAM_CBANK
	.align		4
        /*0090*/ 	.byte	0x04, 0x0a
        /*0092*/ 	.short	(.L_34 - .L_33)
	.align		4
.L_33:
        /*0094*/ 	.word	index@(.nv.constant0.cartpole_step)
        /*0098*/ 	.short	0x0380
        /*009a*/ 	.short	0x002c


	//----- nvinfo : EIATTR_SW_WAR
	.align		4
.L_34:
        /*009c*/ 	.byte	0x04, 0x36
        /*009e*/ 	.short	(.L_36 - .L_35)
.L_35:
        /*00a0*/ 	.word	0x00000008
.L_36:


//--------------------- .nv.info.cartpole_reset   --------------------------
	.section	.nv.info.cartpole_reset,"",@"SHT_CUDA_INFO"
	.sectionflags	@""
	.align	4


	//----- nvinfo : EIATTR_CUDA_API_VERSION
	.align		4
        /*0000*/ 	.byte	0x04, 0x37
        /*0002*/ 	.short	(.L_38 - .L_37)
.L_37:
        /*0004*/ 	.word	0x00000082


	//----- nvinfo : EIATTR_KPARAM_INFO
	.align		4
.L_38:
        /*0008*/ 	.byte	0x04, 0x17
        /*000a*/ 	.short	(.L_40 - .L_39)
.L_39:
        /*000c*/ 	.word	0x00000000
        /*0010*/ 	.short	0x0002
        /*0012*/ 	.short	0x0010
        /*0014*/ 	.byte	0x00, 0xf0, 0x11, 0x00


	//----- nvinfo : EIATTR_KPARAM_INFO
	.align		4
.L_40:
        /*0018*/ 	.byte	0x04, 0x17
        /*001a*/ 	.short	(.L_42 - .L_41)
.L_41:
        /*001c*/ 	.word	0x00000000
        /*0020*/ 	.short	0x0001
        /*0022*/ 	.short	0x0008
        /*0024*/ 	.byte	0x00, 0xf5, 0x21, 0x00


	//----- nvinfo : EIATTR_KPARAM_INFO
	.align		4
.L_42:
        /*0028*/ 	.byte	0x04, 0x17
        /*002a*/ 	.short	(.L_44 - .L_43)
.L_43:
        /*002c*/ 	.word	0x00000000
        /*0030*/ 	.short	0x0000
        /*0032*/ 	.short	0x0000
        /*0034*/ 	.byte	0x00, 0xf5, 0x21, 0x00


	//----- nvinfo : EIATTR_SPARSE_MMA_MASK
	.align		4
.L_44:
        /*0038*/ 	.byte	0x03, 0x50
        /*003a*/ 	.short	0x0000


	//----- nvinfo : EIATTR_MAXREG_COUNT
	.align		4
        /*003c*/ 	.byte	0x03, 0x1b
        /*003e*/ 	.short	0x00ff


	//----- nvinfo : EIATTR_MERCURY_ISA_VERSION
	.align		4
        /*0040*/ 	.byte	0x03, 0x5f
        /*0042*/ 	.short	0x0101


	//----- nvinfo : EIATTR_VRC_CTA_INIT_COUNT
	.align		4
        /*0044*/ 	.byte	0x02, 0x4a
	.zero		1
	.zero		1


	//----- nvinfo : EIATTR_EXIT_INSTR_OFFSETS
	.align		4
        /*0048*/ 	.byte	0x04, 0x1c
        /*004a*/ 	.short	(.L_46 - .L_45)


	//   ....[0]....
.L_45:
        /*004c*/ 	.word	0x00000070


	//   ....[1]....
        /*0050*/ 	.word	0x000002d0


	//----- nvinfo : EIATTR_CBANK_PARAM_SIZE
	.align		4
.L_46:
        /*0054*/ 	.byte	0x03, 0x19
        /*0056*/ 	.short	0x0014


	//----- nvinfo : EIATTR_PARAM_CBANK
	.align		4
        /*0058*/ 	.byte	0x04, 0x0a
        /*005a*/ 	.short	(.L_48 - .L_47)
	.align		4
.L_47:
        /*005c*/ 	.word	index@(.nv.constant0.cartpole_reset)
        /*0060*/ 	.short	0x0380
        /*0062*/ 	.short	0x0014


	//----- nvinfo : EIATTR_SW_WAR
	.align		4
.L_48:
        /*0064*/ 	.byte	0x04, 0x36
        /*0066*/ 	.short	(.L_50 - .L_49)
.L_49:
        /*0068*/ 	.word	0x00000008
.L_50:


//--------------------- .nv.callgraph             --------------------------
	.section	.nv.callgraph,"",@"SHT_CUDA_CALLGRAPH"
	.align	4
	.sectionentsize	8
	.align		4
        /*0000*/ 	.word	0x00000000
	.align		4
        /*0004*/ 	.word	0xffffffff
	.align		4
        /*0008*/ 	.word	0x00000000
	.align		4
        /*000c*/ 	.word	0xfffffffe
	.align		4
        /*0010*/ 	.word	0x00000000
	.align		4
        /*0014*/ 	.word	0xfffffffd
	.align		4
        /*0018*/ 	.word	0x00000000
	.align		4
        /*001c*/ 	.word	0xfffffffc


//--------------------- .nv.constant4             --------------------------
	.section	.nv.constant4,"a",@progbits
	.align	8
	.align		8
.nv.constant4:
        /*0000*/ 	.dword	__cudart_i2opi_f


//--------------------- .text.cartpole_step       --------------------------
	.section	.text.cartpole_step,"ax",@progbits
	.align	128
        .global         cartpole_step
        .type           cartpole_step,@function
        .size           cartpole_step,(.L_x_31 - cartpole_step)
        .other          cartpole_step,@"STO_CUDA_ENTRY STV_DEFAULT"
cartpole_step:
.text.cartpole_step:
[----:B------:R-:W-:Y:S01]  /*0000*/  LDC R1, c[0x0][0x37c] ;  /* 0x0000df00ff017b82 */ /* 0x000fe20000000800 */
[----:B------:R-:W0:Y:S07]  /*0010*/  S2R R3, SR_TID.X ;  /* 0x0000000000037919 */ /* 0x000e2e0000002100 */
[----:B------:R-:W0:Y:S01]  /*0020*/  S2UR UR4, SR_CTAID.X ;  /* 0x00000000000479c3 */ /* 0x000e220000002500 */
[----:B------:R-:W1:Y:S07]  /*0030*/  LDCU UR5, c[0x0][0x3a8] ;  /* 0x00007500ff0577ac */ /* 0x000e6e0008000800 */
[----:B------:R-:W0:Y:S02]  /*0040*/  LDC R6, c[0x0][0x360] ;  /* 0x0000d800ff067b82 */ /* 0x000e240000000800 */
[----:B0-----:R-:W-:-:S05]  /*0050*/  IMAD R6, R6, UR4, R3 ;  /* 0x0000000406067c24 */ /* 0x001fca000f8e0203 */
[----:B-1----:R-:W-:-:S13]  /*0060*/  ISETP.GE.AND P0, PT, R6, UR5, PT ;  /* 0x0000000506007c0c */ /* 0x002fda000bf06270 */
[----:B------:R-:W-:Y:S05]  /*0070*/  @P0 EXIT ;  /* 0x000000000000094d */ /* 0x000fea0003800000 */
[----:B------:R-:W0:Y:S01]  /*0080*/  LDC.64 R4, c[0x0][0x380] ;  /* 0x0000e000ff047b82 */ /* 0x000e220000000a00 */
[----:B------:R-:W1:Y:S01]  /*0090*/  LDCU.64 UR6, c[0x0][0x358] ;  /* 0x00006b00ff0677ac */ /* 0x000e620008000a00 */
[----:B------:R-:W-:-:S04]  /*00a0*/  IMAD.SHL.U32 R3, R6, 0x4, RZ ;  /* 0x0000000406037824 */ /* 0x000fc800078e00ff */
[----:B0-----:R-:W-:Y:S02]  /*00b0*/  IMAD.WIDE R4, R3, 0x4, R4 ;  /* 0x0000000403047825 */ /* 0x001fe400078e0204 */
[----:B------:R-:W0:Y:S03]  /*00c0*/  LDC.64 R2, c[0x0][0x388] ;  /* 0x0000e200ff027b82 */ /* 0x000e260000000a00 */
[----:B-1----:R-:W2:Y:S04]  /*00d0*/  LDG.E R7, desc[UR6][R4.64+0x8] ;  /* 0x0000080604077981 */ /* 0x002ea8000c1e1900 */
[----:B------:R-:W5:Y:S04]  /*00e0*/  LDG.E R8, desc[UR6][R4.64] ;  /* 0x0000000604087981 */ /* 0x000f68000c1e1900 */
[----:B------:R-:W5:Y:S04]  /*00f0*/  LDG.E R9, desc[UR6][R4.64+0x4] ;  /* 0x0000040604097981 */ /* 0x000f68000c1e1900 */
[----:B------:R-:W5:Y:S01]  /*0100*/  LDG.E R10, desc[UR6][R4.64+0xc] ;  /* 0x00000c06040a7981 */ /* 0x000f62000c1e1900 */
[----:B------:R-:W-:Y:S01]  /*0110*/  BSSY.RECONVERGENT B0, `(.L_x_0) ;  /* 0x000006e000007945 */ /* 0x000fe20003800200 */
[----:B0-----:R-:W-:-:S06]  /*0120*/  IMAD.WIDE R2, R6, 0x4, R2 ;  /* 0x0000000406027825 */ /* 0x001fcc00078e0202 */
[----:B------:R0:W5:Y:S01]  /*0130*/  LDG.E R2, desc[UR6][R2.64] ;  /* 0x0000000602027981 */ /* 0x000162000c1e1900 */
[----:B--2---:R-:W-:-:S06]  /*0140*/  FMUL R24, R7, 0.63661974668502807617 ;  /* 0x3f22f98307187820 */ /* 0x004fcc0000400000 */
[----:B------:R-:W1:Y:S01]  /*0150*/  F2I.NTZ R24, R24 ;  /* 0x0000001800187305 */ /* 0x000e620000203100 */
[----:B------:R-:W-:Y:S02]  /*0160*/  FSETP.GE.AND P0, PT, |R7|, 105615, PT ;  /* 0x47ce47800700780b */ /* 0x000fe40003f06200 */
[----:B-1----:R-:W-:-:S05]  /*0170*/  I2FP.F32.S32 R22, R24 ;  /* 0x0000001800167245 */ /* 0x002fca0000201400 */
[----:B------:R-:W-:-:S04]  /*0180*/  FFMA R11, R22, -1.5707962512969970703, R7 ;  /* 0xbfc90fda160b7823 */ /* 0x000fc80000000007 */
[----:B------:R-:W-:-:S04]  /*0190*/  FFMA R11, R22, -7.5497894158615963534e-08, R11 ;  /* 0xb3a22168160b7823 */ /* 0x000fc8000000000b */
[----:B------:R-:W-:Y:S01]  /*01a0*/  FFMA R22, R22, -5.3903029534742383927e-15, R11 ;  /* 0xa7c234c516167823 */ /* 0x000fe2000000000b */
[----:B------:R-:W-:Y:S01]  /*01b0*/  IMAD.MOV.U32 R20, RZ, RZ, R24 ;  /* 0x000000ffff147224 */ /* 0x000fe200078e0018 */
[----:B0-----:R-:W-:Y:S02]  /*01c0*/  P2R R3, PR, RZ, 0x1 ;  /* 0x00000001ff037803 */ /* 0x001fe40000000000 */
[----:B------:R-:W-:Y:S01]  /*01d0*/  IMAD.MOV.U32 R0, RZ, RZ, R22 ;  /* 0x000000ffff007224 */ /* 0x000fe200078e0016 */
[----:B------:R-:W-:Y:S06]  /*01e0*/  @!P0 BRA `(.L_x_1) ;  /* 0x0000000400808947 */ /* 0x000fec0003800000 */
[----:B------:R-:W-:-:S13]  /*01f0*/  FSETP.NEU.AND P0, PT, |R7|, +INF , PT ;  /* 0x7f8000000700780b */ /* 0x000fda0003f0d200 */
[----:B------:R-:W-:Y:S01]  /*0200*/  @!P0 FMUL R0, RZ, R7 ;  /* 0x00000007ff008220 */ /* 0x000fe20000400000 */
[----:B------:R-:W-:Y:S01]  /*0210*/  @!P0 IMAD.MOV.U32 R24, RZ, RZ, RZ ;  /* 0x000000ffff188224 */ /* 0x000fe200078e00ff */
[----:B------:R-:W-:Y:S06]  /*0220*/  @!P0 BRA `(.L_x_1) ;  /* 0x0000000400708947 */ /* 0x000fec0003800000 */
[----:B------:R-:W-:Y:S01]  /*0230*/  SHF.L.U32 R0, R7, 0x8, RZ ;  /* 0x0000000807007819 */ /* 0x000fe200000006ff */
[----:B------:R-:W-:Y:S01]  /*0240*/  IMAD.MOV.U32 R21, RZ, RZ, RZ ;  /* 0x000000ffff157224 */ /* 0x000fe200078e00ff */
[----:B------:R-:W0:Y:S01]  /*0250*/  LDCU.64 UR8, c[0x4][URZ] ;  /* 0x01000000ff0877ac */ /* 0x000e220008000a00 */
[----:B------:R-:W-:Y:S01]  /*0260*/  IMAD.MOV.U32 R23, RZ, RZ, RZ ;  /* 0x000000ffff177224 */ /* 0x000fe200078e00ff */
[----:B------:R-:W-:Y:S01]  /*0270*/  LOP3.LUT R0, R0, 0x80000000, RZ, 0xfc, !PT ;  /* 0x8000000000007812 */ /* 0x000fe200078efcff */
[----:B------:R-:W-:Y:S01]  /*0280*/  UMOV UR5, URZ ;  /* 0x000000ff00057c82 */ /* 0x000fe20008000000 */
[----:B------:R-:W-:-:S05]  /*0290*/  UMOV UR4, URZ ;  /* 0x000000ff00047c82 */ /* 0x000fca0008000000 */
.L_x_2:
[----:B0-----:R-:W-:Y:S02]  /*02a0*/  IMAD.U32 R13, RZ, RZ, UR9 ;  /* 0x00000009ff0d7e24 */ /* 0x001fe4000f8e00ff */
[----:B------:R-:W-:-:S05]  /*02b0*/  IMAD.U32 R12, RZ, RZ, UR8 ;  /* 0x00000008ff0c7e24 */ /* 0x000fca000f8e00ff */
[----:B------:R-:W2:Y:S01]  /*02c0*/  LDG.E.CONSTANT R13, desc[UR6][R12.64] ;  /* 0x000000060c0d7981 */ /* 0x000ea2000c1e9900 */
[----:B------:R-:W-:Y:S01]  /*02d0*/  UIADD3 UR4, UPT, UPT, UR4, 0x1, URZ ;  /* 0x0000000104047890 */ /* 0x000fe2000fffe0ff */
[C---:B------:R-:W-:Y:S01]  /*02e0*/  ISETP.EQ.AND P0, PT, R23.reuse, RZ, PT ;  /* 0x000000ff1700720c */ /* 0x040fe20003f02270 */
[----:B------:R-:W-:Y:S01]  /*02f0*/  UIADD3 UR8, UP1, UPT, UR8, 0x4, URZ ;  /* 0x0000000408087890 */ /* 0x000fe2000ff3e0ff */
[C---:B------:R-:W-:Y:S01]  /*0300*/  ISETP.EQ.AND P1, PT, R23.reuse, 0x4, PT ;  /* 0x000000041700780c */ /* 0x040fe20003f22270 */
[----:B------:R-:W-:Y:S01]  /*0310*/  UISETP.NE.AND UP0, UPT, UR4, 0x6, UPT ;  /* 0x000000060400788c */ /* 0x000fe2000bf05270 */
[C---:B------:R-:W-:Y:S01]  /*0320*/  ISETP.EQ.AND P3, PT, R23.reuse, 0xc, PT ;  /* 0x0000000c1700780c */ /* 0x040fe20003f62270 */
[----:B------:R-:W-:Y:S01]  /*0330*/  UIADD3.X UR9, UPT, UPT, URZ, UR9, URZ, UP1, !UPT ;  /* 0x00000009ff097290 */ /* 0x000fe20008ffe4ff */
[C---:B------:R-:W-:Y:S02]  /*0340*/  ISETP.EQ.AND P4, PT, R23.reuse, 0x10, PT ;  /* 0x000000101700780c */ /* 0x040fe40003f82270 */
[----:B------:R-:W-:Y:S01]  /*0350*/  ISETP.EQ.AND P5, PT, R23, 0x14, PT ;  /* 0x000000141700780c */ /* 0x000fe20003fa2270 */
[----:B--2---:R-:W-:-:S03]  /*0360*/  IMAD.WIDE.U32 R14, R13, R0, RZ ;  /* 0x000000000d0e7225 */ /* 0x004fc600078e00ff */
[----:B------:R-:W-:-:S04]  /*0370*/  IADD3 R14, P2, PT, R14, R21, RZ ;  /* 0x000000150e0e7210 */ /* 0x000fc80007f5e0ff */
[----:B------:R-:W-:Y:S01]  /*0380*/  IADD3.X R21, PT, PT, R15, UR5, RZ, P2, !PT ;  /* 0x000000050f157c10 */ /* 0x000fe200097fe4ff */
[--C-:B------:R-:W-:Y:S01]  /*0390*/  @P1 IMAD.MOV.U32 R11, RZ, RZ, R14.reuse ;  /* 0x000000ffff0b1224 */ /* 0x100fe200078e000e */
[C---:B------:R-:W-:Y:S01]  /*03a0*/  ISETP.EQ.AND P2, PT, R23.reuse, 0x8, PT ;  /* 0x000000081700780c */ /* 0x040fe20003f42270 */
[--C-:B------:R-:W-:Y:S01]  /*03b0*/  @P3 IMAD.MOV.U32 R17, RZ, RZ, R14.reuse ;  /* 0x000000ffff113224 */ /* 0x100fe200078e000e */
[-C--:B------:R-:W-:Y:S01]  /*03c0*/  @P0 MOV R3, R14.reuse ;  /* 0x0000000e00030202 */ /* 0x080fe20000000f00 */
[----:B------:R-:W-:Y:S01]  /*03d0*/  @P4 IMAD.MOV.U32 R18, RZ, RZ, R14 ;  /* 0x000000ffff124224 */ /* 0x000fe200078e000e */
[----:B------:R-:W-:Y:S01]  /*03e0*/  @P5 MOV R19, R14 ;  /* 0x0000000e00135202 */ /* 0x000fe20000000f00 */
[----:B------:R-:W-:-:S08]  /*03f0*/  VIADD R23, R23, 0x4 ;  /* 0x0000000417177836 */ /* 0x000fd00000000000 */
[----:B------:R-:W-:Y:S01]  /*0400*/  @P2 IMAD.MOV.U32 R16, RZ, RZ, R14 ;  /* 0x000000ffff102224 */ /* 0x000fe200078e000e */
[----:B------:R-:W-:Y:S06]  /*0410*/  BRA.U UP0, `(.L_x_2) ;  /* 0xfffffffd00a07547 */ /* 0x000fec000b83ffff */
[----:B------:R-:W-:Y:S01]  /*0420*/  SHF.R.U32.HI R12, RZ, 0x17, R7 ;  /* 0x00000017ff0c7819 */ /* 0x000fe20000011607 */
[----:B------:R-:W-:Y:S03]  /*0430*/  BSSY.RECONVERGENT B1, `(.L_x_3) ;  /* 0x0000029000017945 */ /* 0x000fe60003800200 */
[C---:B------:R-:W-:Y:S02]  /*0440*/  LOP3.LUT R0, R12.reuse, 0xe0, RZ, 0xc0, !PT ;  /* 0x000000e00c007812 */ /* 0x040fe400078ec0ff */
[----:B------:R-:W-:-:S03]  /*0450*/  LOP3.LUT P6, RZ, R12, 0x1f, RZ, 0xc0, !PT ;  /* 0x0000001f0cff7812 */ /* 0x000fc600078cc0ff */
[----:B------:R-:W-:-:S05]  /*0460*/  VIADD R0, R0, 0xffffff80 ;  /* 0xffffff8000007836 */ /* 0x000fca0000000000 */
[----:B------:R-:W-:-:S05]  /*0470*/  SHF.R.U32.HI R0, RZ, 0x5, R0 ;  /* 0x00000005ff007819 */ /* 0x000fca0000011600 */
[----:B------:R-:W-:-:S05]  /*0480*/  IMAD.U32 R23, R0, -0x4, RZ ;  /* 0xfffffffc00177824 */ /* 0x000fca00078e00ff */
[C---:B------:R-:W-:Y:S02]  /*0490*/  ISETP.EQ.AND P3, PT, R23.reuse, -0x18, PT ;  /* 0xffffffe81700780c */ /* 0x040fe40003f62270 */
[C---:B------:R-:W-:Y:S02]  /*04a0*/  ISETP.EQ.AND P4, PT, R23.reuse, -0x14, PT ;  /* 0xffffffec1700780c */ /* 0x040fe40003f82270 */
[C---:B------:R-:W-:Y:S02]  /*04b0*/  ISETP.EQ.AND P0, PT, R23.reuse, -0x10, PT ;  /* 0xfffffff01700780c */ /* 0x040fe40003f02270 */
[C---:B------:R-:W-:Y:S02]  /*04c0*/  ISETP.EQ.AND P1, PT, R23.reuse, -0xc, PT ;  /* 0xfffffff41700780c */ /* 0x040fe40003f22270 */
[C---:B------:R-:W-:Y:S02]  /*04d0*/  ISETP.EQ.AND P2, PT, R23.reuse, -0x8, PT ;  /* 0xfffffff81700780c */ /* 0x040fe40003f42270 */
[----:B------:R-:W-:-:S03]  /*04e0*/  ISETP.EQ.AND P5, PT, R23, 0x4, PT ;  /* 0x000000041700780c */ /* 0x000fc60003fa2270 */
[----:B------:R-:W-:Y:S01]  /*04f0*/  @P3 IMAD.MOV.U32 R0, RZ, RZ, R3 ;  /* 0x000000ffff003224 */ /* 0x000fe200078e0003 */
[C---:B------:R-:W-:Y:S01]  /*0500*/  ISETP.EQ.AND P3, PT, R23.reuse, -0x4, PT ;  /* 0xfffffffc1700780c */ /* 0x040fe20003f62270 */
[--C-:B------:R-:W-:Y:S01]  /*0510*/  @P4 IMAD.MOV.U32 R0, RZ, RZ, R11.reuse ;  /* 0x000000ffff004224 */ /* 0x100fe200078e000b */
[----:B------:R-:W-:Y:S01]  /*0520*/  @P4 MOV R13, R3 ;  /* 0x00000003000d4202 */ /* 0x000fe20000000f00 */
[----:B------:R-:W-:Y:S01]  /*0530*/  @P0 IMAD.MOV.U32 R13, RZ, RZ, R11 ;  /* 0x000000ffff0d0224 */ /* 0x000fe200078e000b */
[----:B------:R-:W-:Y:S01]  /*0540*/  ISETP.EQ.AND P4, PT, R23, RZ, PT ;  /* 0x000000ff1700720c */ /* 0x000fe20003f82270 */
[--C-:B------:R-:W-:Y:S02]  /*0550*/  @P1 IMAD.MOV.U32 R13, RZ, RZ, R16.reuse ;  /* 0x000000ffff0d1224 */ /* 0x100fe400078e0010 */
[----:B------:R-:W-:Y:S02]  /*0560*/  @P2 IMAD.MOV.U32 R13, RZ, RZ, R17 ;  /* 0x000000ffff0d2224 */ /* 0x000fe400078e0011 */
[----:B------:R-:W-:Y:S01]  /*0570*/  @P0 IMAD.MOV.U32 R0, RZ, RZ, R16 ;  /* 0x000000ffff000224 */ /* 0x000fe200078e0010 */
[----:B------:R-:W-:Y:S01]  /*0580*/  @P1 MOV R0, R17 ;  /* 0x0000001100001202 */ /* 0x000fe20000000f00 */
[----:B------:R-:W-:-:S02]  /*0590*/  @P2 IMAD.MOV.U32 R0, RZ, RZ, R18 ;  /* 0x000000ffff002224 */ /* 0x000fc400078e0012 */
[----:B------:R-:W-:Y:S02]  /*05a0*/  @P3 IMAD.MOV.U32 R13, RZ, RZ, R18 ;  /* 0x000000ffff0d3224 */ /* 0x000fe400078e0012 */
[----:B------:R-:W-:Y:S02]  /*05b0*/  @P3 IMAD.MOV.U32 R0, RZ, RZ, R19 ;  /* 0x000000ffff003224 */ /* 0x000fe400078e0013 */
[----:B------:R-:W-:Y:S01]  /*05c0*/  @P4 MOV R13, R19 ;  /* 0x00000013000d4202 */ /* 0x000fe20000000f00 */
[--C-:B------:R-:W-:Y:S02]  /*05d0*/  @P5 IMAD.MOV.U32 R13, RZ, RZ, R21.reuse ;  /* 0x000000ffff0d5224 */ /* 0x100fe400078e0015 */
[----:B------:R-:W-:Y:S02]  /*05e0*/  @P4 IMAD.MOV.U32 R0, RZ, RZ, R21 ;  /* 0x000000ffff004224 */ /* 0x000fe400078e0015 */
[----:B------:R-:W-:Y:S01]  /*05f0*/  IMAD.MOV.U32 R14, RZ, RZ, R13 ;  /* 0x000000ffff0e7224 */ /* 0x000fe200078e000d */
[----:B------:R-:W-:Y:S06]  /*0600*/  @!P6 BRA `(.L_x_4) ;  /* 0x00000000002ce947 */ /* 0x000fec0003800000 */
[----:B------:R-:W-:Y:S01]  /*0610*/  @P0 IMAD.MOV.U32 R15, RZ, RZ, R3 ;  /* 0x000000ffff0f0224 */ /* 0x000fe200078e0003 */
[----:B------:R-:W-:Y:S02]  /*0620*/  ISETP.EQ.AND P0, PT, R23, 0x8, PT ;  /* 0x000000081700780c */ /* 0x000fe40003f02270 */
[----:B------:R-:W-:Y:S01]  /*0630*/  @P1 MOV R15, R11 ;  /* 0x0000000b000f1202 */ /* 0x000fe20000000f00 */
[----:B------:R-:W-:Y:S01]  /*0640*/  @P2 IMAD.MOV.U32 R15, RZ, RZ, R16 ;  /* 0x000000ffff0f2224 */ /* 0x000fe200078e0010 */
[----:B------:R-:W-:Y:S01]  /*0650*/  LOP3.LUT R13, R12, 0x1f, RZ, 0xc0, !PT ;  /* 0x0000001f0c0d7812 */ /* 0x000fe200078ec0ff */
[----:B------:R-:W-:Y:S02]  /*0660*/  @P3 IMAD.MOV.U32 R15, RZ, RZ, R17 ;  /* 0x000000ffff0f3224 */ /* 0x000fe400078e0011 */
[----:B------:R-:W-:Y:S01]  /*0670*/  @P4 IMAD.MOV.U32 R15, RZ, RZ, R18 ;  /* 0x000000ffff0f4224 */ /* 0x000fe200078e0012 */
[----:B------:R-:W-:Y:S01]  /*0680*/  SHF.L.W.U32.HI R0, R14, R13, R0 ;  /* 0x0000000d0e007219 */ /* 0x000fe20000010e00 */
[----:B------:R-:W-:-:S04]  /*0690*/  @P5 IMAD.MOV.U32 R15, RZ, RZ, R19 ;  /* 0x000000ffff0f5224 */ /* 0x000fc800078e0013 */
[----:B------:R-:W-:-:S04]  /*06a0*/  @P0 MOV R15, R21 ;  /* 0x00000015000f0202 */ /* 0x000fc80000000f00 */
[----:B------:R-:W-:-:S07]  /*06b0*/  SHF.L.W.U32.HI R14, R15, R13, R14 ;  /* 0x0000000d0f0e7219 */ /* 0x000fce0000010e0e */
.L_x_4:
[----:B------:R-:W-:Y:S05]  /*06c0*/  BSYNC.RECONVERGENT B1 ;  /* 0x0000000000017941 */ /* 0x000fea0003800200 */
.L_x_3:
[C---:B------:R-:W-:Y:S01]  /*06d0*/  SHF.L.W.U32.HI R24, R14.reuse, 0x2, R0 ;  /* 0x000000020e187819 */ /* 0x040fe20000010e00 */
[----:B------:R-:W-:Y:S01]  /*06e0*/  IMAD.SHL.U32 R12, R14, 0x4, RZ ;  /* 0x000000040e0c7824 */ /* 0x000fe200078e00ff */
[----:B------:R-:W-:Y:S01]  /*06f0*/  UMOV UR4, 0x54442d19 ;  /* 0x54442d1900047882 */ /* 0x000fe20000000000 */
[----:B------:R-:W-:Y:S01]  /*0700*/  UMOV UR5, 0x3bf921fb ;  /* 0x3bf921fb00057882 */ /* 0x000fe20000000000 */
[----:B------:R-:W-:Y:S02]  /*0710*/  SHF.R.S32.HI R13, RZ, 0x1f, R24 ;  /* 0x0000001fff0d7819 */ /* 0x000fe40000011418 */
[----:B------:R-:W-:Y:S02]  /*0720*/  ISETP.GE.AND P0, PT, R7, RZ, PT ;  /* 0x000000ff0700720c */ /* 0x000fe40003f06270 */
[C---:B------:R-:W-:Y:S02]  /*0730*/  LOP3.LUT R12, R13.reuse, R12, RZ, 0x3c, !PT ;  /* 0x0000000c0d0c7212 */ /* 0x040fe400078e3cff */
[----:B------:R-:W-:-:S02]  /*0740*/  LOP3.LUT R13, R13, R24, RZ, 0x3c, !PT ;  /* 0x000000180d0d7212 */ /* 0x000fc400078e3cff */
[----:B------:R-:W-:Y:S02]  /*0750*/  SHF.R.U32.HI R21, RZ, 0x1e, R0 ;  /* 0x0000001eff157819 */ /* 0x000fe40000011600 */
[C---:B------:R-:W-:Y:S02]  /*0760*/  LOP3.LUT R0, R24.reuse, R7, RZ, 0x3c, !PT ;  /* 0x0000000718007212 */ /* 0x040fe400078e3cff */
[----:B------:R-:W0:Y:S01]  /*0770*/  I2F.F64.S64 R12, R12 ;  /* 0x0000000c000c7312 */ /* 0x000e220000301c00 */
[----:B------:R-:W-:Y:S02]  /*0780*/  LEA.HI R24, R24, R21, RZ, 0x1 ;  /* 0x0000001518187211 */ /* 0x000fe400078f08ff */
[----:B------:R-:W-:-:S03]  /*0790*/  ISETP.GE.AND P1, PT, R0, RZ, PT ;  /* 0x000000ff0000720c */ /* 0x000fc60003f26270 */
[----:B------:R-:W-:-:S04]  /*07a0*/  IMAD.MOV R0, RZ, RZ, -R24 ;  /* 0x000000ffff007224 */ /* 0x000fc800078e0a18 */
[----:B------:R-:W-:Y:S01]  /*07b0*/  @!P0 IMAD.MOV.U32 R24, RZ, RZ, R0 ;  /* 0x000000ffff188224 */ /* 0x000fe200078e0000 */
[----:B0-----:R-:W-:-:S10]  /*07c0*/  DMUL R14, R12, UR4 ;  /* 0x000000040c0e7c28 */ /* 0x001fd40008000000 */
[----:B------:R-:W0:Y:S02]  /*07d0*/  F2F.F32.F64 R14, R14 ;  /* 0x0000000e000e7310 */ /* 0x000e240000301000 */
[----:B0-----:R-:W-:-:S07]  /*07e0*/  FSEL R0, -R14, R14, !P1 ;  /* 0x0000000e0e007208 */ /* 0x001fce0004800100 */
.L_x_1:
[----:B------:R-:W-:Y:S05]  /*07f0*/  BSYNC.RECONVERGENT B0 ;  /* 0x0000000000007941 */ /* 0x000fea0003800200 */
.L_x_0:
[----:B------:R-:W-:Y:S02]  /*0800*/  IMAD.MOV.U32 R23, RZ, RZ, 0x37cbac00 ;  /* 0x37cbac00ff177424 */ /* 0x000fe400078e00ff */
[----:B------:R-:W-:Y:S01]  /*0810*/  FMUL R12, R0, R0 ;  /* 0x00000000000c7220 */ /* 0x000fe20000400000 */
[C---:B------:R-:W-:Y:S01]  /*0820*/  LOP3.LUT R14, R24.reuse, 0x1, RZ, 0xc0, !PT ;  /* 0x00000001180e7812 */ /* 0x040fe200078ec0ff */
[----:B------:R-:W-:Y:S01]  /*0830*/  VIADD R21, R24, 0x1 ;  /* 0x0000000118157836 */ /* 0x000fe20000000000 */
[----:B------:R-:W-:Y:S01]  /*0840*/  MOV R15, 0x3c0885e4 ;  /* 0x3c0885e4000f7802 */ /* 0x000fe20000000f00 */
[----:B------:R-:W-:Y:S01]  /*0850*/  FFMA R13, R12, R23, -0.0013887860113754868507 ;  /* 0xbab607ed0c0d7423 */ /* 0x000fe20000000017 */
[----:B------:R-:W-:Y:S01]  /*0860*/  ISETP.NE.U32.AND P0, PT, R14, 0x1, PT ;  /* 0x000000010e00780c */ /* 0x000fe20003f05070 */
[----:B------:R-:W-:Y:S01]  /*0870*/  IMAD.MOV.U32 R14, RZ, RZ, 0x3e2aaaa8 ;  /* 0x3e2aaaa8ff0e7424 */ /* 0x000fe200078e00ff */
[----:B------:R-:W-:Y:S01]  /*0880*/  FSETP.GE.AND P2, PT, |R7|, 105615, PT ;  /* 0x47ce47800700780b */ /* 0x000fe20003f46200 */
[----:B------:R-:W-:Y:S01]  /*0890*/  BSSY.RECONVERGENT B0, `(.L_x_5) ;  /* 0x000006a000007945 */ /* 0x000fe20003800200 */
[----:B------:R-:W-:-:S02]  /*08a0*/  FSEL R13, R13, -0.00019574658654164522886, P0 ;  /* 0xb94d41530d0d7808 */ /* 0x000fc40000000000 */
[----:B------:R-:W-:Y:S02]  /*08b0*/  FSEL R15, R15, 0.041666727513074874878, !P0 ;  /* 0x3d2aaabb0f0f7808 */ /* 0x000fe40004000000 */
[----:B------:R-:W-:Y:S02]  /*08c0*/  LOP3.LUT P1, RZ, R21, 0x2, RZ, 0xc0, !PT ;  /* 0x0000000215ff7812 */ /* 0x000fe4000782c0ff */
[----:B------:R-:W-:Y:S01]  /*08d0*/  FSEL R0, R0, 1, !P0 ;  /* 0x3f80000000007808 */ /* 0x000fe20004000000 */
[----:B------:R-:W-:Y:S01]  /*08e0*/  FFMA R13, R12, R13, R15 ;  /* 0x0000000d0c0d7223 */ /* 0x000fe2000000000f */
[----:B------:R-:W-:-:S03]  /*08f0*/  FSEL R14, -R14, -0.4999999701976776123, !P0 ;  /* 0xbeffffff0e0e7808 */ /* 0x000fc60004000100 */
[C---:B------:R-:W-:Y:S02]  /*0900*/  FFMA R21, R12.reuse, R0, RZ ;  /* 0x000000000c157223 */ /* 0x040fe400000000ff */
[----:B------:R-:W-:-:S04]  /*0910*/  FFMA R13, R12, R13, R14 ;  /* 0x0000000d0c0d7223 */ /* 0x000fc8000000000e */
[----:B------:R-:W-:-:S04]  /*0920*/  FFMA R21, R21, R13, R0 ;  /* 0x0000000d15157223 */ /* 0x000fc80000000000 */
[----:B------:R-:W-:Y:S01]  /*0930*/  @P1 FADD R21, RZ, -R21 ;  /* 0x80000015ff151221 */ /* 0x000fe20000000000 */
[----:B------:R-:W-:Y:S06]  /*0940*/  @!P2 BRA `(.L_x_6) ;  /* 0x000000040078a947 */ /* 0x000fec0003800000 */
[----:B------:R-:W-:-:S13]  /*0950*/  FSETP.NEU.AND P0, PT, |R7|, +INF , PT ;  /* 0x7f8000000700780b */ /* 0x000fda0003f0d200 */
[----:B------:R-:W-:Y:S01]  /*0960*/  @!P0 FMUL R22, RZ, R7 ;  /* 0x00000007ff168220 */ /* 0x000fe20000400000 */
[----:B------:R-:W-:Y:S01]  /*0970*/  @!P0 IMAD.MOV.U32 R20, RZ, RZ, RZ ;  /* 0x000000ffff148224 */ /* 0x000fe200078e00ff */
[----:B------:R-:W-:Y:S06]  /*0980*/  @!P0 BRA `(.L_x_6) ;  /* 0x0000000400688947 */ /* 0x000fec0003800000 */
[----:B------:R-:W-:Y:S02]  /*0990*/  IMAD.SHL.U32 R0, R7, 0x100, RZ ;  /* 0x0000010007007824 */ /* 0x000fe400078e00ff */
[----:B------:R-:W-:Y:S02]  /*09a0*/  HFMA2 R25, -RZ, RZ, 0, 0 ;  /* 0x00000000ff197431 */ /* 0x000fe400000001ff */
[----:B------:R-:W-:Y:S01]  /*09b0*/  IMAD.MOV.U32 R20, RZ, RZ, RZ ;  /* 0x000000ffff147224 */ /* 0x000fe200078e00ff */
[----:B------:R-:W0:Y:S01]  /*09c0*/  LDCU.64 UR8, c[0x4][URZ] ;  /* 0x01000000ff0877ac */ /* 0x000e220008000a00 */
[----:B------:R-:W-:Y:S01]  /*09d0*/  LOP3.LUT R27, R0, 0x80000000, RZ, 0xfc, !PT ;  /* 0x80000000001b7812 */ /* 0x000fe200078efcff */
[----:B------:R-:W-:Y:S01]  /*09e0*/  UMOV UR5, URZ ;  /* 0x000000ff00057c82 */ /* 0x000fe20008000000 */
[----:B------:R-:W-:-:S05]  /*09f0*/  UMOV UR4, URZ ;  /* 0x000000ff00047c82 */ /* 0x000fca0008000000 */
.L_x_7:
        /* <DEDUP_REMOVED lines=11> */
[----:B------:R-:W-:-:S02]  /*0ab0*/  ISETP.EQ.AND P4, PT, R20, 0x10, PT ;  /* 0x000000101400780c */ /* 0x000fc40003f82270 */
[C---:B------:R-:W-:Y:S02]  /*0ac0*/  ISETP.EQ.AND P5, PT, R20.reuse, 0x14, PT ;  /* 0x000000141400780c */ /* 0x040fe40003fa2270 */
[----:B------:R-:W-:Y:S01]  /*0ad0*/  IADD3 R20, PT, PT, R20, 0x4, RZ ;  /* 0x0000000414147810 */ /* 0x000fe20007ffe0ff */
[----:B--2---:R-:W-:-:S03]  /*0ae0*/  IMAD.WIDE.U32 R14, R12, R27, RZ ;  /* 0x0000001b0c0e7225 */ /* 0x004fc600078e00ff */
[----:B------:R-:W-:-:S04]  /*0af0*/  IADD3 R0, P6, PT, R14, R25, RZ ;  /* 0x000000190e007210 */ /* 0x000fc80007fde0ff */
[----:B------:R-:W-:Y:S01]  /*0b00*/  IADD3.X R25, PT, PT, R15, UR5, RZ, P6, !PT ;  /* 0x000000050f197c10 */ /* 0x000fe2000b7fe4ff */
[--C-:B------:R-:W-:Y:S01]  /*0b10*/  @P0 IMAD.MOV.U32 R3, RZ, RZ, R0.reuse ;  /* 0x000000ffff030224 */ /* 0x100fe200078e0000 */
[----:B------:R-:W-:Y:S01]  /*0b20*/  @P1 MOV R11, R0 ;  /* 0x00000000000b1202 */ /* 0x000fe20000000f00 */
[--C-:B------:R-:W-:Y:S02]  /*0b30*/  @P2 IMAD.MOV.U32 R16, RZ, RZ, R0.reuse ;  /* 0x000000ffff102224 */ /* 0x100fe400078e0000 */
[--C-:B------:R-:W-:Y:S02]  /*0b40*/  @P3 IMAD.MOV.U32 R17, RZ, RZ, R0.reuse ;  /* 0x000000ffff113224 */ /* 0x100fe400078e0000 */
[--C-:B------:R-:W-:Y:S02]  /*0b50*/  @P4 IMAD.MOV.U32 R18, RZ, RZ, R0.reuse ;  /* 0x000000ffff124224 */ /* 0x100fe400078e0000 */
        /* <DEDUP_REMOVED lines=14> */
[----:B------:R-:W-:-:S03]  /*0c40*/  ISETP.EQ.AND P5, PT, R14, RZ, PT ;  /* 0x000000ff0e00720c */ /* 0x000fc60003fa2270 */
[--C-:B------:R-:W-:Y:S01]  /*0c50*/  @P3 IMAD.MOV.U32 R0, RZ, RZ, R3.reuse ;  /* 0x000000ffff003224 */ /* 0x100fe200078e0003 */
[C---:B------:R-:W-:Y:S01]  /*0c60*/  ISETP.EQ.AND P3, PT, R14.reuse, -0x4, PT ;  /* 0xfffffffc0e00780c */ /* 0x040fe20003f62270 */
[----:B------:R-:W-:Y:S01]  /*0c70*/  @P4 IMAD.MOV.U32 R12, RZ, RZ, R3 ;  /* 0x000000ffff0c4224 */ /* 0x000fe200078e0003 */
[----:B------:R-:W-:Y:S01]  /*0c80*/  @P4 MOV R0, R11 ;  /* 0x0000000b00004202 */ /* 0x000fe20000000f00 */
[----:B------:R-:W-:Y:S01]  /*0c90*/  @P2 IMAD.MOV.U32 R12, RZ, RZ, R11 ;  /* 0x000000ffff0c2224 */ /* 0x000fe200078e000b */
[----:B------:R-:W-:Y:S01]  /*0ca0*/  ISETP.EQ.AND P4, PT, R14, 0x4, PT ;  /* 0x000000040e00780c */ /* 0x000fe20003f82270 */
[--C-:B------:R-:W-:Y:S02]  /*0cb0*/  @P2 IMAD.MOV.U32 R0, RZ, RZ, R16.reuse ;  /* 0x000000ffff002224 */ /* 0x100fe400078e0010 */
[----:B------:R-:W-:Y:S01]  /*0cc0*/  @P1 IMAD.MOV.U32 R12, RZ, RZ, R16 ;  /* 0x000000ffff0c1224 */ /* 0x000fe200078e0010 */
[----:B------:R-:W-:Y:S01]  /*0cd0*/  @P0 MOV R12, R17 ;  /* 0x00000011000c0202 */ /* 0x000fe20000000f00 */
[----:B------:R-:W-:-:S02]  /*0ce0*/  @P1 IMAD.MOV.U32 R0, RZ, RZ, R17 ;  /* 0x000000ffff001224 */ /* 0x000fc400078e0011 */
[--C-:B------:R-:W-:Y:S02]  /*0cf0*/  @P0 IMAD.MOV.U32 R0, RZ, RZ, R18.reuse ;  /* 0x000000ffff000224 */ /* 0x100fe400078e0012 */
[----:B------:R-:W-:Y:S01]  /*0d00*/  @P3 IMAD.MOV.U32 R12, RZ, RZ, R18 ;  /* 0x000000ffff0c3224 */ /* 0x000fe200078e0012 */
[----:B------:R-:W-:Y:S01]  /*0d10*/  @P5 MOV R12, R19 ;  /* 0x00000013000c5202 */ /* 0x000fe20000000f00 */
[----:B------:R-:W-:Y:S02]  /*0d20*/  @P3 IMAD.MOV.U32 R0, RZ, RZ, R19 ;  /* 0x000000ffff003224 */ /* 0x000fe400078e0013 */
[--C-:B------:R-:W-:Y:S02]  /*0d30*/  @P5 IMAD.MOV.U32 R0, RZ, RZ, R25.reuse ;  /* 0x000000ffff005224 */ /* 0x100fe400078e0019 */
[----:B------:R-:W-:Y:S01]  /*0d40*/  @P4 IMAD.MOV.U32 R12, RZ, RZ, R25 ;  /* 0x000000ffff0c4224 */ /* 0x000fe200078e0019 */
[----:B------:R-:W-:Y:S06]  /*0d50*/  @!P6 BRA `(.L_x_9) ;  /* 0x000000000028e947 */ /* 0x000fec0003800000 */
[----:B------:R-:W-:Y:S01]  /*0d60*/  @P1 IMAD.MOV.U32 R3, RZ, RZ, R11 ;  /* 0x000000ffff031224 */ /* 0x000fe200078e000b */
[----:B------:R-:W-:Y:S01]  /*0d70*/  @P0 MOV R3, R16 ;  /* 0x0000001000030202 */ /* 0x000fe20000000f00 */
[----:B------:R-:W-:Y:S01]  /*0d80*/  @P3 IMAD.MOV.U32 R3, RZ, RZ, R17 ;  /* 0x000000ffff033224 */ /* 0x000fe200078e0011 */
[----:B------:R-:W-:Y:S01]  /*0d90*/  ISETP.EQ.AND P0, PT, R14, 0x8, PT ;  /* 0x000000080e00780c */ /* 0x000fe20003f02270 */
[----:B------:R-:W-:Y:S01]  /*0da0*/  @P5 IMAD.MOV.U32 R3, RZ, RZ, R18 ;  /* 0x000000ffff035224 */ /* 0x000fe200078e0012 */
[----:B------:R-:W-:Y:S01]  /*0db0*/  LOP3.LUT R13, R13, 0x1f, RZ, 0xc0, !PT ;  /* 0x0000001f0d0d7812 */ /* 0x000fe200078ec0ff */
[----:B------:R-:W-:-:S03]  /*0dc0*/  @P4 IMAD.MOV.U32 R3, RZ, RZ, R19 ;  /* 0x000000ffff034224 */ /* 0x000fc600078e0013 */
[----:B------:R-:W-:-:S07]  /*0dd0*/  SHF.L.W.U32.HI R0, R12, R13, R0 ;  /* 0x0000000d0c007219 */ /* 0x000fce0000010e00 */
[----:B------:R-:W-:-:S04]  /*0de0*/  @P0 MOV R3, R25 ;  /* 0x0000001900030202 */ /* 0x000fc80000000f00 */
[----:B------:R-:W-:-:S07]  /*0df0*/  SHF.L.W.U32.HI R12, R3, R13, R12 ;  /* 0x0000000d030c7219 */ /* 0x000fce0000010e0c */
.L_x_9:
[----:B------:R-:W-:Y:S05]  /*0e00*/  BSYNC.RECONVERGENT B1 ;  /* 0x0000000000017941 */ /* 0x000fea0003800200 */
.L_x_8:
        /* <DEDUP_REMOVED lines=9> */
[----:B------:R-:W0:Y:S01]  /*0ea0*/  I2F.F64.S64 R12, R14 ;  /* 0x0000000e000c7312 */ /* 0x000e220000301c00 */
[C---:B------:R-:W-:Y:S02]  /*0eb0*/  LOP3.LUT R3, R20.reuse, R7, RZ, 0x3c, !PT ;  /* 0x0000000714037212 */ /* 0x040fe400078e3cff */
[----:B------:R-:W-:Y:S02]  /*0ec0*/  LEA.HI R20, R20, R0, RZ, 0x1 ;  /* 0x0000000014147211 */ /* 0x000fe400078f08ff */
[----:B------:R-:W-:-:S03]  /*0ed0*/  ISETP.GE.AND P0, PT, R3, RZ, PT ;  /* 0x000000ff0300720c */ /* 0x000fc60003f06270 */
[----:B------:R-:W-:-:S04]  /*0ee0*/  IMAD.MOV R0, RZ, RZ, -R20 ;  /* 0x000000ffff007224 */ /* 0x000fc800078e0a14 */
[----:B------:R-:W-:Y:S01]  /*0ef0*/  @!P1 IMAD.MOV.U32 R20, RZ, RZ, R0 ;  /* 0x000000ffff149224 */ /* 0x000fe200078e0000 */
[----:B0-----:R-:W-:-:S10]  /*0f00*/  DMUL R12, R12, UR4 ;  /* 0x000000040c0c7c28 */ /* 0x001fd40008000000 */
[----:B------:R-:W0:Y:S02]  /*0f10*/  F2F.F32.F64 R12, R12 ;  /* 0x0000000c000c7310 */ /* 0x000e240000301000 */
[----:B0-----:R-:W-:-:S07]  /*0f20*/  FSEL R22, -R12, R12, !P0 ;  /* 0x0000000c0c167208 */ /* 0x001fce0004000100 */
.L_x_6:
[----:B------:R-:W-:Y:S05]  /*0f30*/  BSYNC.RECONVERGENT B0 ;  /* 0x0000000000007941 */ /* 0x000fea0003800200 */
.L_x_5:
[----:B------:R-:W-:Y:S01]  /*0f40*/  FMUL R3, R22, R22 ;  /* 0x0000001616037220 */ /* 0x000fe20000400000 */
[----:B------:R-:W-:Y:S01]  /*0f50*/  LOP3.LUT R0, R20, 0x1, RZ, 0xc0, !PT ;  /* 0x0000000114007812 */ /* 0x000fe200078ec0ff */
[----:B------:R-:W-:Y:S01]  /*0f60*/  IMAD.MOV.U32 R13, RZ, RZ, 0x3effffff ;  /* 0x3effffffff0d7424 */ /* 0x000fe200078e00ff */
[----:B------:R-:W-:Y:S01]  /*0f70*/  MOV R14, 0x3d2aaabb ;  /* 0x3d2aaabb000e7802 */ /* 0x000fe20000000f00 */
[----:B------:R-:W-:Y:S01]  /*0f80*/  FFMA R23, R3, R23, -0.0013887860113754868507 ;  /* 0xbab607ed03177423 */ /* 0x000fe20000000017 */
[----:B------:R-:W-:Y:S01]  /*0f90*/  ISETP.NE.U32.AND P0, PT, R0, 0x1, PT ;  /* 0x000000010000780c */ /* 0x000fe20003f05070 */
[----:B------:R-:W-:Y:S01]  /*0fa0*/  BSSY.RECONVERGENT B0, `(.L_x_10) ;  /* 0x000001e000007945 */ /* 0x000fe20003800200 */
[----:B-----5:R-:W-:Y:S02]  /*0fb0*/  ISETP.NE.AND P1, PT, R2, 0x1, PT ;  /* 0x000000010200780c */ /* 0x020fe40003f25270 */
[----:B------:R-:W-:Y:S02]  /*0fc0*/  FSEL R12, R23, -0.00019574658654164522886, !P0 ;  /* 0xb94d4153170c7808 */ /* 0x000fe40004000000 */
[----:B------:R-:W-:-:S02]  /*0fd0*/  FSEL R14, R14, 0.0083327032625675201416, !P0 ;  /* 0x3c0885e40e0e7808 */ /* 0x000fc40004000000 */
[----:B------:R-:W-:Y:S02]  /*0fe0*/  FSEL R0, R22, 1, P0 ;  /* 0x3f80000016007808 */ /* 0x000fe40000000000 */
[----:B------:R-:W-:Y:S01]  /*0ff0*/  FSEL R13, -R13, -0.16666662693023681641, !P0 ;  /* 0xbe2aaaa80d0d7808 */ /* 0x000fe20004000100 */
[C---:B------:R-:W-:Y:S01]  /*1000*/  FFMA R12, R3.reuse, R12, R14 ;  /* 0x0000000c030c7223 */ /* 0x040fe2000000000e */
[----:B------:R-:W-:Y:S01]  /*1010*/  LOP3.LUT P0, RZ, R20, 0x2, RZ, 0xc0, !PT ;  /* 0x0000000214ff7812 */ /* 0x000fe2000780c0ff */
[C---:B------:R-:W-:Y:S02]  /*1020*/  FFMA R11, R3.reuse, R0, RZ ;  /* 0x00000000030b7223 */ /* 0x040fe400000000ff */
[----:B------:R-:W-:Y:S01]  /*1030*/  FFMA R12, R3, R12, R13 ;  /* 0x0000000c030c7223 */ /* 0x000fe2000000000d */
[----:B------:R-:W-:Y:S01]  /*1040*/  FMUL R3, R10, 0.050000000745058059692 ;  /* 0x3d4ccccd0a037820 */ /* 0x000fe20000400000 */
[----:B------:R-:W-:Y:S02]  /*1050*/  IMAD.MOV.U32 R13, RZ, RZ, 0x3f68ba2e ;  /* 0x3f68ba2eff0d7424 */ /* 0x000fe400078e00ff */
[----:B------:R-:W-:Y:S01]  /*1060*/  FFMA R0, R11, R12, R0 ;  /* 0x0000000c0b007223 */ /* 0x000fe20000000000 */
[----:B------:R-:W-:-:S02]  /*1070*/  IMAD.MOV.U32 R11, RZ, RZ, 0x41200000 ;  /* 0x41200000ff0b7424 */ /* 0x000fc400078e00ff */
[----:B------:R-:W-:Y:S02]  /*1080*/  HFMA2 R12, -RZ, RZ, 1.88671875, -19.203125 ;  /* 0x3f8ccccdff0c7431 */ /* 0x000fe400000001ff */
[----:B------:R-:W-:Y:S01]  /*1090*/  FMUL R3, R10, R3 ;  /* 0x000000030a037220 */ /* 0x000fe20000400000 */
[----:B------:R-:W-:Y:S01]  /*10a0*/  FSEL R11, R11, -10, !P1 ;  /* 0xc12000000b0b7808 */ /* 0x000fe20004800000 */
[----:B------:R-:W-:-:S04]  /*10b0*/  @P0 FADD R0, RZ, -R0 ;  /* 0x80000000ff000221 */ /* 0x000fc80000000000 */
[----:B------:R-:W-:Y:S01]  /*10c0*/  FFMA R2, R0, R3, R11 ;  /* 0x0000000300027223 */ /* 0x000fe2000000000b */
[----:B------:R-:W-:-:S03]  /*10d0*/  FFMA R12, R13, -R12, 1 ;  /* 0x3f8000000d0c7423 */ /* 0x000fc6000000080c */
[----:B------:R-:W0:Y:S01]  /*10e0*/  FCHK P0, R2, 1.1000000238418579102 ;  /* 0x3f8ccccd02007902 */ /* 0x000e220000000000 */
[----:B------:R-:W-:-:S04]  /*10f0*/  FFMA R3, R12, R13, 0.90909087657928466797 ;  /* 0x3f68ba2e0c037423 */ /* 0x000fc8000000000d */
[----:B------:R-:W-:-:S04]  /*1100*/  FFMA R12, R2, R3, RZ ;  /* 0x00000003020c7223 */ /* 0x000fc800000000ff */
[----:B------:R-:W-:-:S04]  /*1110*/  FFMA R11, R12, -1.1000000238418579102, R2 ;  /* 0xbf8ccccd0c0b7823 */ /* 0x000fc80000000002 */
[----:B------:R-:W-:Y:S01]  /*1120*/  FFMA R12, R3, R11, R12 ;  /* 0x0000000b030c7223 */ /* 0x000fe2000000000c */
[----:B0-----:R-:W-:Y:S06]  /*1130*/  @!P0 BRA `(.L_x_11) ;  /* 0x0000000000108947 */ /* 0x001fec0003800000 */
[----:B------:R-:W-:Y:S01]  /*1140*/  IMAD.MOV.U32 R3, RZ, RZ, 0x3f8ccccd ;  /* 0x3f8ccccdff037424 */ /* 0x000fe200078e00ff */
[----:B------:R-:W-:-:S07]  /*1150*/  MOV R14, 0x1170 ;  /* 0x00001170000e7802 */ /* 0x000fce0000000f00 */
[----:B------:R-:W-:Y:S05]  /*1160*/  CALL.REL.NOINC `($__internal_0_$__cuda_sm3x_div_rn_noftz_f32_slowpath) ;  /* 0x00000004003c7944 */ /* 0x000fea0003c00000 */
[----:B------:R-:W-:-:S07]  /*1170*/  IMAD.MOV.U32 R12, RZ, RZ, R2 ;  /* 0x000000ffff0c7224 */ /* 0x000fce00078e0002 */
.L_x_11:
[----:B------:R-:W-:Y:S05]  /*1180*/  BSYNC.RECONVERGENT B0 ;  /* 0x0000000000007941 */ /* 0x000fea0003800200 */
.L_x_10:
[----:B------:R-:W-:Y:S01]  /*1190*/  MOV R14, 0x3f8ccccd ;  /* 0x3f8ccccd000e7802 */ /* 0x000fe20000000f00 */
[----:B------:R-:W-:Y:S02]  /*11a0*/  IMAD.MOV.U32 R3, RZ, RZ, 0x3f68ba2e ;  /* 0x3f68ba2eff037424 */ /* 0x000fe400078e00ff */
[----:B------:R-:W-:Y:S01]  /*11b0*/  FMUL R2, R21, -0.10000000149011611938 ;  /* 0xbdcccccd15027820 */ /* 0x000fe20000400000 */
[----:B------:R-:W-:Y:S01]  /*11c0*/  BSSY.RECONVERGENT B0, `(.L_x_12) ;  /* 0x000000f000007945 */ /* 0x000fe20003800200 */
[----:B------:R-:W-:Y:S02]  /*11d0*/  FFMA R16, R3, -R14, 1 ;  /* 0x3f80000003107423 */ /* 0x000fe4000000080e */
[C---:B------:R-:W-:Y:S02]  /*11e0*/  FMUL R14, R21.reuse, R2 ;  /* 0x00000002150e7220 */ /* 0x040fe40000400000 */
[----:B------:R-:W-:Y:S02]  /*11f0*/  FFMA R2, R16, R3, 0.90909087657928466797 ;  /* 0x3f68ba2e10027423 */ /* 0x000fe40000000003 */
[----:B------:R-:W0:Y:S01]  /*1200*/  FCHK P0, R14, 1.1000000238418579102 ;  /* 0x3f8ccccd0e007902 */ /* 0x000e220000000000 */
[----:B------:R-:W-:Y:S01]  /*1210*/  FMUL R3, R21, R12 ;  /* 0x0000000c15037220 */ /* 0x000fe20000400000 */
[----:B------:R-:W-:-:S03]  /*1220*/  FFMA R11, R2, R14, RZ ;  /* 0x0000000e020b7223 */ /* 0x000fc600000000ff */
[----:B------:R-:W-:Y:S01]  /*1230*/  FFMA R0, R0, 9.8000001907348632812, -R3 ;  /* 0x411ccccd00007823 */ /* 0x000fe20000000803 */
[----:B------:R-:W-:-:S04]  /*1240*/  FFMA R13, R11, -1.1000000238418579102, R14 ;  /* 0xbf8ccccd0b0d7823 */ /* 0x000fc8000000000e */
[----:B------:R-:W-:Y:S01]  /*1250*/  FFMA R2, R2, R13, R11 ;  /* 0x0000000d02027223 */ /* 0x000fe2000000000b */
[----:B0-----:R-:W-:Y:S06]  /*1260*/  @!P0 BRA `(.L_x_13) ;  /* 0x0000000000108947 */ /* 0x001fec0003800000 */
[----:B------:R-:W-:Y:S01]  /*1270*/  IMAD.MOV.U32 R2, RZ, RZ, R14 ;  /* 0x000000ffff027224 */ /* 0x000fe200078e000e */
[----:B------:R-:W-:Y:S01]  /*1280*/  MOV R14, 0x12b0 ;  /* 0x000012b0000e7802 */ /* 0x000fe20000000f00 */
[----:B------:R-:W-:-:S07]  /*1290*/  IMAD.MOV.U32 R3, RZ, RZ, 0x3f8ccccd ;  /* 0x3f8ccccdff037424 */ /* 0x000fce00078e00ff */
[----:B------:R-:W-:Y:S05]  /*12a0*/  CALL.REL.NOINC `($__internal_0_$__cuda_sm3x_div_rn_noftz_f32_slowpath) ;  /* 0x0000000000ec7944 */ /* 0x000fea0003c00000 */
.L_x_13:
[----:B------:R-:W-:Y:S05]  /*12b0*/  BSYNC.RECONVERGENT B0 ;  /* 0x0000000000007941 */ /* 0x000fea0003800200 */
.L_x_12:
[----:B------:R-:W-:Y:S01]  /*12c0*/  FADD R2, R2, 1.3333333730697631836 ;  /* 0x3faaaaab02027421 */ /* 0x000fe20000000000 */
[----:B------:R-:W-:Y:S03]  /*12d0*/  BSSY.RECONVERGENT B0, `(.L_x_14) ;  /* 0x000000f000007945 */ /* 0x000fe60003800200 */
[----:B------:R-:W-:-:S04]  /*12e0*/  FMUL R13, R2, 0.5 ;  /* 0x3f000000020d7820 */ /* 0x000fc80000400000 */
[----:B------:R-:W0:Y:S08]  /*12f0*/  MUFU.RCP R2, R13 ;  /* 0x0000000d00027308 */ /* 0x000e300000001000 */
[----:B------:R-:W1:Y:S01]  /*1300*/  FCHK P0, R0, R13 ;  /* 0x0000000d00007302 */ /* 0x000e620000000000 */
[----:B0-----:R-:W-:-:S04]  /*1310*/  FFMA R3, -R13, R2, 1 ;  /* 0x3f8000000d037423 */ /* 0x001fc80000000102 */
[----:B------:R-:W-:-:S04]  /*1320*/  FFMA R3, R2, R3, R2 ;  /* 0x0000000302037223 */ /* 0x000fc80000000002 */
[----:B------:R-:W-:-:S04]  /*1330*/  FFMA R2, R0, R3, RZ ;  /* 0x0000000300027223 */ /* 0x000fc800000000ff */
[----:B------:R-:W-:-:S04]  /*1340*/  FFMA R11, -R13, R2, R0 ;  /* 0x000000020d0b7223 */ /* 0x000fc80000000100 */
[----:B------:R-:W-:Y:S01]  /*1350*/  FFMA R11, R3, R11, R2 ;  /* 0x0000000b030b7223 */ /* 0x000fe20000000002 */
[----:B-1----:R-:W-:Y:S06]  /*1360*/  @!P0 BRA `(.L_x_15) ;  /* 0x0000000000148947 */ /* 0x002fec0003800000 */
[----:B------:R-:W-:Y:S01]  /*1370*/  IMAD.MOV.U32 R2, RZ, RZ, R0 ;  /* 0x000000ffff027224 */ /* 0x000fe200078e0000 */
[----:B------:R-:W-:Y:S02]  /*1380*/  MOV R3, R13 ;  /* 0x0000000d00037202 */ /* 0x000fe40000000f00 */
[----:B------:R-:W-:-:S07]  /*1390*/  MOV R14, 0x13b0 ;  /* 0x000013b0000e7802 */ /* 0x000fce0000000f00 */
[----:B------:R-:W-:Y:S05]  /*13a0*/  CALL.REL.NOINC `($__internal_0_$__cuda_sm3x_div_rn_noftz_f32_slowpath) ;  /* 0x0000000000ac7944 */ /* 0x000fea0003c00000 */
[----:B------:R-:W-:-:S07]  /*13b0*/  IMAD.MOV.U32 R11, RZ, RZ, R2 ;  /* 0x000000ffff0b7224 */ /* 0x000fce00078e0002 */
.L_x_15:
[----:B------:R-:W-:Y:S05]  /*13c0*/  BSYNC.RECONVERGENT B0 ;  /* 0x0000000000007941 */ /* 0x000fea0003800200 */
.L_x_14:
[----:B------:R-:W-:Y:S01]  /*13d0*/  FMUL R0, R11, 0.050000000745058059692 ;  /* 0x3d4ccccd0b007820 */ /* 0x000fe20000400000 */
[----:B------:R-:W-:Y:S01]  /*13e0*/  IMAD.MOV.U32 R2, RZ, RZ, 0x3f68ba2e ;  /* 0x3f68ba2eff027424 */ /* 0x000fe200078e00ff */
[----:B------:R-:W-:Y:S01]  /*13f0*/  BSSY.RECONVERGENT B0, `(.L_x_16) ;  /* 0x000000f000007945 */ /* 0x000fe20003800200 */
[----:B------:R-:W-:Y:S02]  /*1400*/  IMAD.MOV.U32 R3, RZ, RZ, 0x3f8ccccd ;  /* 0x3f8ccccdff037424 */ /* 0x000fe400078e00ff */
[----:B------:R-:W-:Y:S02]  /*1410*/  FMUL R14, R21, R0 ;  /* 0x00000000150e7220 */ /* 0x000fe40000400000 */
[----:B------:R-:W-:Y:S02]  /*1420*/  FFMA R3, R2, -R3, 1 ;  /* 0x3f80000002037423 */ /* 0x000fe40000000803 */
[----:B------:R-:W0:Y:S02]  /*1430*/  FCHK P0, R14, 1.1000000238418579102 ;  /* 0x3f8ccccd0e007902 */ /* 0x000e240000000000 */
[----:B------:R-:W-:-:S04]  /*1440*/  FFMA R0, R3, R2, 0.90909087657928466797 ;  /* 0x3f68ba2e03007423 */ /* 0x000fc80000000002 */
[----:B------:R-:W-:-:S04]  /*1450*/  FFMA R3, R0, R14, RZ ;  /* 0x0000000e00037223 */ /* 0x000fc800000000ff */
[----:B------:R-:W-:-:S04]  /*1460*/  FFMA R2, R3, -1.1000000238418579102, R14 ;  /* 0xbf8ccccd03027823 */ /* 0x000fc8000000000e */
[----:B------:R-:W-:Y:S01]  /*1470*/  FFMA R13, R0, R2, R3 ;  /* 0x00000002000d7223 */ /* 0x000fe20000000003 */
[----:B0-----:R-:W-:Y:S06]  /*1480*/  @!P0 BRA `(.L_x_17) ;  /* 0x0000000000148947 */ /* 0x001fec0003800000 */
[----:B------:R-:W-:Y:S01]  /*1490*/  MOV R2, R14 ;  /* 0x0000000e00027202 */ /* 0x000fe20000000f00 */
[----:B------:R-:W-:Y:S01]  /*14a0*/  IMAD.MOV.U32 R3, RZ, RZ, 0x3f8ccccd ;  /* 0x3f8ccccdff037424 */ /* 0x000fe200078e00ff */
[----:B------:R-:W-:-:S07]  /*14b0*/  MOV R14, 0x14d0 ;  /* 0x000014d0000e7802 */ /* 0x000fce0000000f00 */
[----:B------:R-:W-:Y:S05]  /*14c0*/  CALL.REL.NOINC `($__internal_0_$__cuda_sm3x_div_rn_noftz_f32_slowpath) ;  /* 0x0000000000647944 */ /* 0x000fea0003c00000 */
[----:B------:R-:W-:-:S07]  /*14d0*/  IMAD.MOV.U32 R13, RZ, RZ, R2 ;  /* 0x000000ffff0d7224 */ /* 0x000fce00078e0002 */
.L_x_17:
[----:B------:R-:W-:Y:S05]  /*14e0*/  BSYNC.RECONVERGENT B0 ;  /* 0x0000000000007941 */ /* 0x000fea0003800200 */
.L_x_16:
[----:B------:R-:W0:Y:S01]  /*14f0*/  LDC.64 R16, c[0x0][0x390] ;  /* 0x0000e400ff107b82 */ /* 0x000e220000000a00 */
[----:B------:R-:W-:Y:S01]  /*1500*/  FFMA R19, R10, 0.019999999552965164185, R7 ;  /* 0x3ca3d70a0a137823 */ /* 0x000fe20000000007 */
[----:B------:R-:W-:Y:S01]  /*1510*/  FFMA R7, R9, 0.019999999552965164185, R8 ;  /* 0x3ca3d70a09077823 */ /* 0x000fe20000000008 */
[----:B------:R-:W-:Y:S01]  /*1520*/  FADD R12, -R13, R12 ;  /* 0x0000000c0d0c7221 */ /* 0x000fe20000000100 */
[----:B------:R-:W-:Y:S02]  /*1530*/  FFMA R11, R11, 0.019999999552965164185, R10 ;  /* 0x3ca3d70a0b0b7823 */ /* 0x000fe4000000000a */
[----:B------:R-:W-:Y:S01]  /*1540*/  FSETP.GT.AND P0, PT, |R19|, 0.20943951606750488281, PT ;  /* 0x3e5677501300780b */ /* 0x000fe20003f04200 */
[----:B------:R-:W-:Y:S01]  /*1550*/  FFMA R9, R12, 0.019999999552965164185, R9 ;  /* 0x3ca3d70a0c097823 */ /* 0x000fe20000000009 */
[----:B------:R-:W1:Y:S01]  /*1560*/  LDC.64 R14, c[0x0][0x398] ;  /* 0x0000e600ff0e7b82 */ /* 0x000e620000000a00 */
[----:B------:R-:W-:Y:S01]  /*1570*/  STG.E desc[UR6][R4.64], R7 ;  /* 0x0000000704007986 */ /* 0x000fe2000c101906 */
[----:B------:R-:W-:-:S03]  /*1580*/  FSETP.GT.OR P0, PT, |R7|, 2.4000000953674316406, P0 ;  /* 0x4019999a0700780b */ /* 0x000fc60000704600 */
[----:B------:R-:W-:Y:S01]  /*1590*/  STG.E desc[UR6][R4.64+0x8], R19 ;  /* 0x0000081304007986 */ /* 0x000fe2000c101906 */
[----:B------:R-:W-:Y:S02]  /*15a0*/  FSEL R13, RZ, 1, P0 ;  /* 0x3f800000ff0d7808 */ /* 0x000fe40000000000 */
[----:B------:R-:W2:Y:S01]  /*15b0*/  LDC.64 R2, c[0x0][0x3a0] ;  /* 0x0000e800ff027b82 */ /* 0x000ea20000000a00 */
[----:B------:R-:W-:Y:S01]  /*15c0*/  FSEL R21, RZ, 1, !P0 ;  /* 0x3f800000ff157808 */ /* 0x000fe20004000000 */
[----:B------:R-:W-:Y:S04]  /*15d0*/  STG.E desc[UR6][R4.64+0xc], R11 ;  /* 0x00000c0b04007986 */ /* 0x000fe8000c101906 */
[----:B------:R-:W-:Y:S01]  /*15e0*/  STG.E desc[UR6][R4.64+0x4], R9 ;  /* 0x0000040904007986 */ /* 0x000fe2000c101906 */
[----:B0-----:R-:W-:-:S05]  /*15f0*/  IMAD.WIDE R16, R6, 0x4, R16 ;  /* 0x0000000406107825 */ /* 0x001fca00078e0210 */
[----:B------:R-:W-:Y:S01]  /*1600*/  STG.E desc[UR6][R16.64], R13 ;  /* 0x0000000d10007986 */ /* 0x000fe2000c101906 */
[----:B-1----:R-:W-:-:S05]  /*1610*/  IMAD.WIDE R14, R6, 0x4, R14 ;  /* 0x00000004060e7825 */ /* 0x002fca00078e020e */
[----:B------:R-:W-:Y:S01]  /*1620*/  STG.E desc[UR6][R14.64], R21 ;  /* 0x000000150e007986 */ /* 0x000fe2000c101906 */
[----:B--2---:R-:W-:-:S05]  /*1630*/  IMAD.WIDE R2, R6, 0x4, R2 ;  /* 0x0000000406027825 */ /* 0x004fca00078e0202 */
[----:B------:R-:W-:Y:S01]  /*1640*/  STG.E desc[UR6][R2.64], RZ ;  /* 0x000000ff02007986 */ /* 0x000fe2000c101906 */
[----:B------:R-:W-:Y:S05]  /*1650*/  EXIT ;  /* 0x000000000000794d */ /* 0x000fea0003800000 */
        .weak           $__internal_0_$__cuda_sm3x_div_rn_noftz_f32_slowpath
        .type           $__internal_0_$__cuda_sm3x_div_rn_noftz_f32_slowpath,@function
        .size           $__internal_0_$__cuda_sm3x_div_rn_noftz_f32_slowpath,(.L_x_31 - $__internal_0_$__cuda_sm3x_div_rn_noftz_f32_slowpath)
$__internal_0_$__cuda_sm3x_div_rn_noftz_f32_slowpath:
[----:B------:R-:W-:Y:S01]  /*1660*/  SHF.R.U32.HI R13, RZ, 0x17, R3 ;  /* 0x00000017ff0d7819 */ /* 0x000fe20000011603 */
[----:B------:R-:W-:Y:S01]  /*1670*/  BSSY.RECONVERGENT B1, `(.L_x_18) ;  /* 0x0000062000017945 */ /* 0x000fe20003800200 */
[----:B------:R-:W-:Y:S02]  /*1680*/  SHF.R.U32.HI R15, RZ, 0x17, R2 ;  /* 0x00000017ff0f7819 */ /* 0x000fe40000011602 */
[----:B------:R-:W-:Y:S02]  /*1690*/  LOP3.LUT R13, R13, 0xff, RZ, 0xc0, !PT ;  /* 0x000000ff0d0d7812 */ /* 0x000fe400078ec0ff */
[----:B------:R-:W-:-:S03]  /*16a0*/  LOP3.LUT R17, R15, 0xff, RZ, 0xc0, !PT ;  /* 0x000000ff0f117812 */ /* 0x000fc600078ec0ff */
[----:B------:R-:W-:Y:S01]  /*16b0*/  VIADD R18, R13, 0xffffffff ;  /* 0xffffffff0d127836 */ /* 0x000fe20000000000 */
[----:B------:R-:W-:-:S04]  /*16c0*/  IADD3 R16, PT, PT, R17, -0x1, RZ ;  /* 0xffffffff11107810 */ /* 0x000fc80007ffe0ff */
[----:B------:R-:W-:-:S04]  /*16d0*/  ISETP.GT.U32.AND P0, PT, R18, 0xfd, PT ;  /* 0x000000fd1200780c */ /* 0x000fc80003f04070 */
[----:B------:R-:W-:-:S13]  /*16e0*/  ISETP.GT.U32.OR P0, PT, R16, 0xfd, P0 ;  /* 0x000000fd1000780c */ /* 0x000fda0000704470 */
[----:B------:R-:W-:Y:S01]  /*16f0*/  @!P0 IMAD.MOV.U32 R15, RZ, RZ, RZ ;  /* 0x000000ffff0f8224 */ /* 0x000fe200078e00ff */
[----:B------:R-:W-:Y:S06]  /*1700*/  @!P0 BRA `(.L_x_19) ;  /* 0x00000000005c8947 */ /* 0x000fec0003800000 */
[----:B------:R-:W-:Y:S02]  /*1710*/  FSETP.GTU.FTZ.AND P0, PT, |R2|, +INF , PT ;  /* 0x7f8000000200780b */ /* 0x000fe40003f1c200 */
[----:B------:R-:W-:-:S04]  /*1720*/  FSETP.GTU.FTZ.AND P1, PT, |R3|, +INF , PT ;  /* 0x7f8000000300780b */ /* 0x000fc80003f3c200 */
[----:B------:R-:W-:-:S13]  /*1730*/  PLOP3.LUT P0, PT, P0, P1, PT, 0xf8, 0x8f ;  /* 0x00000000008f781c */ /* 0x000fda0000703f70 */
[----:B------:R-:W-:Y:S05]  /*1740*/  @P0 BRA `(.L_x_20) ;  /* 0x00000004004c0947 */ /* 0x000fea0003800000 */
[----:B------:R-:W-:-:S13]  /*1750*/  LOP3.LUT P0, RZ, R3, 0x7fffffff, R2, 0xc8, !PT ;  /* 0x7fffffff03ff7812 */ /* 0x000fda000780c802 */
[----:B------:R-:W-:Y:S05]  /*1760*/  @!P0 BRA `(.L_x_21) ;  /* 0x00000004003c8947 */ /* 0x000fea0003800000 */
[C---:B------:R-:W-:Y:S02]  /*1770*/  FSETP.NEU.FTZ.AND P0, PT, |R2|.reuse, +INF , PT ;  /* 0x7f8000000200780b */ /* 0x040fe40003f1d200 */
[----:B------:R-:W-:Y:S02]  /*1780*/  FSETP.NEU.FTZ.AND P2, PT, |R3|, +INF , PT ;  /* 0x7f8000000300780b */ /* 0x000fe40003f5d200 */
[----:B------:R-:W-:-:S11]  /*1790*/  FSETP.NEU.FTZ.AND P1, PT, |R2|, +INF , PT ;  /* 0x7f8000000200780b */ /* 0x000fd60003f3d200 */
[----:B------:R-:W-:Y:S05]  /*17a0*/  @!P2 BRA !P0, `(.L_x_21) ;  /* 0x00000004002ca947 */ /* 0x000fea0004000000 */
[----:B------:R-:W-:-:S04]  /*17b0*/  LOP3.LUT P0, RZ, R2, 0x7fffffff, RZ, 0xc0, !PT ;  /* 0x7fffffff02ff7812 */ /* 0x000fc8000780c0ff */
[----:B------:R-:W-:-:S13]  /*17c0*/  PLOP3.LUT P0, PT, P2, P0, PT, 0x2f, 0xf2 ;  /* 0x0000000000f2781c */ /* 0x000fda0001700577 */
[----:B------:R-:W-:Y:S05]  /*17d0*/  @P0 BRA `(.L_x_22) ;  /* 0x0000000400180947 */ /* 0x000fea0003800000 */
[----:B------:R-:W-:-:S04]  /*17e0*/  LOP3.LUT P0, RZ, R3, 0x7fffffff, RZ, 0xc0, !PT ;  /* 0x7fffffff03ff7812 */ /* 0x000fc8000780c0ff */
[----:B------:R-:W-:-:S13]  /*17f0*/  PLOP3.LUT P0, PT, P1, P0, PT, 0x2f, 0xf2 ;  /* 0x0000000000f2781c */ /* 0x000fda0000f00577 */
[----:B------:R-:W-:Y:S05]  /*1800*/  @P0 BRA `(.L_x_23) ;  /* 0x0000000400000947 */ /* 0x000fea0003800000 */
[----:B------:R-:W-:Y:S02]  /*1810*/  ISETP.GE.AND P0, PT, R16, RZ, PT ;  /* 0x000000ff1000720c */ /* 0x000fe40003f06270 */
[----:B------:R-:W-:-:S11]  /*1820*/  ISETP.GE.AND P1, PT, R18, RZ, PT ;  /* 0x000000ff1200720c */ /* 0x000fd60003f26270 */
[----:B------:R-:W-:Y:S02]  /*1830*/  @P0 IMAD.MOV.U32 R15, RZ, RZ, RZ ;  /* 0x000000ffff0f0224 */ /* 0x000fe400078e00ff */
[----:B------:R-:W-:Y:S01]  /*1840*/  @!P0 FFMA R2, R2, 1.84467440737095516160e+19, RZ ;  /* 0x5f80000002028823 */ /* 0x000fe200000000ff */
[----:B------:R-:W-:Y:S02]  /*1850*/  @!P0 IMAD.MOV.U32 R15, RZ, RZ, -0x40 ;  /* 0xffffffc0ff0f8424 */ /* 0x000fe400078e00ff */
[----:B------:R-:W-:-:S03]  /*1860*/  @!P1 FFMA R3, R3, 1.84467440737095516160e+19, RZ ;  /* 0x5f80000003039823 */ /* 0x000fc600000000ff */
[----:B------:R-:W-:-:S07]  /*1870*/  @!P1 IADD3 R15, PT, PT, R15, 0x40, RZ ;  /* 0x000000400f0f9810 */ /* 0x000fce0007ffe0ff */
.L_x_19:
[----:B------:R-:W-:Y:S01]  /*1880*/  LEA R16, R13, 0xc0800000, 0x17 ;  /* 0xc08000000d107811 */ /* 0x000fe200078eb8ff */
[----:B------:R-:W-:Y:S01]  /*1890*/  VIADD R17, R17, 0xffffff81 ;  /* 0xffffff8111117836 */ /* 0x000fe20000000000 */
[----:B------:R-:W-:Y:S03]  /*18a0*/  BSSY.RECONVERGENT B2, `(.L_x_24) ;  /* 0x0000035000027945 */ /* 0x000fe60003800200 */
[----:B------:R-:W-:Y:S02]  /*18b0*/  IMAD.IADD R18, R3, 0x1, -R16 ;  /* 0x0000000103127824 */ /* 0x000fe400078e0a10 */
[C---:B------:R-:W-:Y:S02]  /*18c0*/  IMAD R2, R17.reuse, -0x800000, R2 ;  /* 0xff80000011027824 */ /* 0x040fe400078e0202 */
[----:B------:R0:W1:Y:S01]  /*18d0*/  MUFU.RCP R3, R18 ;  /* 0x0000001200037308 */ /* 0x0000620000001000 */
[----:B------:R-:W-:Y:S01]  /*18e0*/  FADD.FTZ R19, -R18, -RZ ;  /* 0x800000ff12137221 */ /* 0x000fe20000010100 */
[----:B0-----:R-:W-:-:S05]  /*18f0*/  IADD3 R18, PT, PT, R17, 0x7f, -R13 ;  /* 0x0000007f11127810 */ /* 0x001fca0007ffe80d */
[----:B------:R-:W-:Y:S02]  /*1900*/  IMAD.IADD R18, R18, 0x1, R15 ;  /* 0x0000000112127824 */ /* 0x000fe400078e020f */
[----:B-1----:R-:W-:-:S04]  /*1910*/  FFMA R16, R3, R19, 1 ;  /* 0x3f80000003107423 */ /* 0x002fc80000000013 */
[----:B------:R-:W-:-:S04]  /*1920*/  FFMA R3, R3, R16, R3 ;  /* 0x0000001003037223 */ /* 0x000fc80000000003 */
[----:B------:R-:W-:-:S04]  /*1930*/  FFMA R16, R2, R3, RZ ;  /* 0x0000000302107223 */ /* 0x000fc800000000ff */
[----:B------:R-:W-:-:S04]  /*1940*/  FFMA R20, R19, R16, R2 ;  /* 0x0000001013147223 */ /* 0x000fc80000000002 */
[----:B------:R-:W-:-:S04]  /*1950*/  FFMA R16, R3, R20, R16 ;  /* 0x0000001403107223 */ /* 0x000fc80000000010 */
[----:B------:R-:W-:-:S04]  /*1960*/  FFMA R19, R19, R16, R2 ;  /* 0x0000001013137223 */ /* 0x000fc80000000002 */
[----:B------:R-:W-:-:S05]  /*1970*/  FFMA R2, R3, R19, R16 ;  /* 0x0000001303027223 */ /* 0x000fca0000000010 */
[----:B------:R-:W-:-:S04]  /*1980*/  SHF.R.U32.HI R13, RZ, 0x17, R2 ;  /* 0x00000017ff0d7819 */ /* 0x000fc80000011602 */
[----:B------:R-:W-:-:S04]  /*1990*/  LOP3.LUT R13, R13, 0xff, RZ, 0xc0, !PT ;  /* 0x000000ff0d0d7812 */ /* 0x000fc800078ec0ff */
[----:B------:R-:W-:-:S05]  /*19a0*/  IADD3 R17, PT, PT, R13, R18, RZ ;  /* 0x000000120d117210 */ /* 0x000fca0007ffe0ff */
[----:B------:R-:W-:-:S05]  /*19b0*/  VIADD R13, R17, 0xffffffff ;  /* 0xffffffff110d7836 */ /* 0x000fca0000000000 */
[----:B------:R-:W-:-:S13]  /*19c0*/  ISETP.GE.U32.AND P0, PT, R13, 0xfe, PT ;  /* 0x000000fe0d00780c */ /* 0x000fda0003f06070 */
[----:B------:R-:W-:Y:S05]  /*19d0*/  @!P0 BRA `(.L_x_25) ;  /* 0x0000000000808947 */ /* 0x000fea0003800000 */
[----:B------:R-:W-:-:S13]  /*19e0*/  ISETP.GT.AND P0, PT, R17, 0xfe, PT ;  /* 0x000000fe1100780c */ /* 0x000fda0003f04270 */
[----:B------:R-:W-:Y:S05]  /*19f0*/  @P0 BRA `(.L_x_26) ;  /* 0x00000000006c0947 */ /* 0x000fea0003800000 */
[----:B------:R-:W-:-:S13]  /*1a00*/  ISETP.GE.AND P0, PT, R17, 0x1, PT ;  /* 0x000000011100780c */ /* 0x000fda0003f06270 */
[----:B------:R-:W-:Y:S05]  /*1a10*/  @P0 BRA `(.L_x_27) ;  /* 0x0000000000740947 */ /* 0x000fea0003800000 */
[----:B------:R-:W-:Y:S02]  /*1a20*/  ISETP.GE.AND P0, PT, R17, -0x18, PT ;  /* 0xffffffe81100780c */ /* 0x000fe40003f06270 */
[----:B------:R-:W-:-:S11]  /*1a30*/  LOP3.LUT R2, R2, 0x80000000, RZ, 0xc0, !PT ;  /* 0x8000000002027812 */ /* 0x000fd600078ec0ff */
[----:B------:R-:W-:Y:S05]  /*1a40*/  @!P0 BRA `(.L_x_27) ;  /* 0x0000000000688947 */ /* 0x000fea0003800000 */
[-CC-:B------:R-:W-:Y:S01]  /*1a50*/  FFMA.RZ R13, R3, R19.reuse, R16.reuse ;  /* 0x00000013030d7223 */ /* 0x180fe2000000c010 */
[C---:B------:R-:W-:Y:S01]  /*1a60*/  VIADD R18, R17.reuse, 0x20 ;  /* 0x0000002011127836 */ /* 0x040fe20000000000 */
[C---:B------:R-:W-:Y:S02]  /*1a70*/  ISETP.NE.AND P2, PT, R17.reuse, RZ, PT ;  /* 0x000000ff1100720c */ /* 0x040fe40003f45270 */
[----:B------:R-:W-:Y:S02]  /*1a80*/  ISETP.NE.AND P1, PT, R17, RZ, PT ;  /* 0x000000ff1100720c */ /* 0x000fe40003f25270 */
[----:B------:R-:W-:Y:S01]  /*1a90*/  LOP3.LUT R15, R13, 0x7fffff, RZ, 0xc0, !PT ;  /* 0x007fffff0d0f7812 */ /* 0x000fe200078ec0ff */
[CCC-:B------:R-:W-:Y:S01]  /*1aa0*/  FFMA.RP R13, R3.reuse, R19.reuse, R16.reuse ;  /* 0x00000013030d7223 */ /* 0x1c0fe20000008010 */
[----:B------:R-:W-:Y:S01]  /*1ab0*/  FFMA.RM R16, R3, R19, R16 ;  /* 0x0000001303107223 */ /* 0x000fe20000004010 */
[----:B------:R-:W-:Y:S01]  /*1ac0*/  IMAD.MOV R3, RZ, RZ, -R17 ;  /* 0x000000ffff037224 */ /* 0x000fe200078e0a11 */
[----:B------:R-:W-:-:S03]  /*1ad0*/  LOP3.LUT R15, R15, 0x800000, RZ, 0xfc, !PT ;  /* 0x008000000f0f7812 */ /* 0x000fc600078efcff */
[----:B------:R-:W-:Y:S02]  /*1ae0*/  FSETP.NEU.FTZ.AND P0, PT, R13, R16, PT ;  /* 0x000000100d00720b */ /* 0x000fe40003f1d000 */
[----:B------:R-:W-:Y:S02]  /*1af0*/  SHF.L.U32 R18, R15, R18, RZ ;  /* 0x000000120f127219 */ /* 0x000fe400000006ff */
[----:B------:R-:W-:Y:S02]  /*1b00*/  SEL R16, R3, RZ, P2 ;  /* 0x000000ff03107207 */ /* 0x000fe40001000000 */
[----:B------:R-:W-:Y:S02]  /*1b10*/  ISETP.NE.AND P1, PT, R18, RZ, P1 ;  /* 0x000000ff1200720c */ /* 0x000fe40000f25270 */
[----:B------:R-:W-:Y:S02]  /*1b20*/  SHF.R.U32.HI R16, RZ, R16, R15 ;  /* 0x00000010ff107219 */ /* 0x000fe4000001160f */
[----:B------:R-:W-:-:S02]  /*1b30*/  PLOP3.LUT P0, PT, P0, P1, PT, 0xf8, 0x8f ;  /* 0x00000000008f781c */ /* 0x000fc40000703f70 */
[----:B------:R-:W-:Y:S02]  /*1b40*/  SHF.R.U32.HI R18, RZ, 0x1, R16 ;  /* 0x00000001ff127819 */ /* 0x000fe40000011610 */
[----:B------:R-:W-:-:S04]  /*1b50*/  SEL R3, RZ, 0x1, !P0 ;  /* 0x00000001ff037807 */ /* 0x000fc80004000000 */
[----:B------:R-:W-:-:S04]  /*1b60*/  LOP3.LUT R3, R3, 0x1, R18, 0xf8, !PT ;  /* 0x0000000103037812 */ /* 0x000fc800078ef812 */
[----:B------:R-:W-:-:S04]  /*1b70*/  LOP3.LUT R3, R3, R16, RZ, 0xc0, !PT ;  /* 0x0000001003037212 */ /* 0x000fc800078ec0ff */
[----:B------:R-:W-:-:S04]  /*1b80*/  IADD3 R3, PT, PT, R18, R3, RZ ;  /* 0x0000000312037210 */ /* 0x000fc80007ffe0ff */
[----:B------:R-:W-:Y:S01]  /*1b90*/  LOP3.LUT R2, R3, R2, RZ, 0xfc, !PT ;  /* 0x0000000203027212 */ /* 0x000fe200078efcff */
[----:B------:R-:W-:Y:S06]  /*1ba0*/  BRA `(.L_x_27) ;  /* 0x0000000000107947 */ /* 0x000fec0003800000 */
.L_x_26:
[----:B------:R-:W-:-:S04]  /*1bb0*/  LOP3.LUT R2, R2, 0x80000000, RZ, 0xc0, !PT ;  /* 0x8000000002027812 */ /* 0x000fc800078ec0ff */
[----:B------:R-:W-:Y:S01]  /*1bc0*/  LOP3.LUT R2, R2, 0x7f800000, RZ, 0xfc, !PT ;  /* 0x7f80000002027812 */ /* 0x000fe200078efcff */
[----:B------:R-:W-:Y:S06]  /*1bd0*/  BRA `(.L_x_27) ;  /* 0x0000000000047947 */ /* 0x000fec0003800000 */
.L_x_25:
[----:B------:R-:W-:-:S07]  /*1be0*/  IMAD R2, R18, 0x800000, R2 ;  /* 0x0080000012027824 */ /* 0x000fce00078e0202 */
.L_x_27:
[----:B------:R-:W-:Y:S05]  /*1bf0*/  BSYNC.RECONVERGENT B2 ;  /* 0x0000000000027941 */ /* 0x000fea0003800200 */
.L_x_24:
[----:B------:R-:W-:Y:S05]  /*1c00*/  BRA `(.L_x_28) ;  /* 0x0000000000207947 */ /* 0x000fea0003800000 */
.L_x_23:
[----:B------:R-:W-:-:S04]  /*1c10*/  LOP3.LUT R2, R3, 0x80000000, R2, 0x48, !PT ;  /* 0x8000000003027812 */ /* 0x000fc800078e4802 */
[----:B------:R-:W-:Y:S01]  /*1c20*/  LOP3.LUT R2, R2, 0x7f800000, RZ, 0xfc, !PT ;  /* 0x7f80000002027812 */ /* 0x000fe200078efcff */
[----:B------:R-:W-:Y:S06]  /*1c30*/  BRA `(.L_x_28) ;  /* 0x0000000000147947 */ /* 0x000fec0003800000 */
.L_x_22:
[----:B------:R-:W-:Y:S01]  /*1c40*/  LOP3.LUT R2, R3, 0x80000000, R2, 0x48, !PT ;  /* 0x8000000003027812 */ /* 0x000fe200078e4802 */
[----:B------:R-:W-:Y:S06]  /*1c50*/  BRA `(.L_x_28) ;  /* 0x00000000000c7947 */ /* 0x000fec0003800000 */
.L_x_21:
[----:B------:R-:W0:Y:S01]  /*1c60*/  MUFU.RSQ R2, -QNAN ;  /* 0xffc0000000027908 */ /* 0x000e220000001400 */
[----:B------:R-:W-:Y:S05]  /*1c70*/  BRA `(.L_x_28) ;  /* 0x0000000000047947 */ /* 0x000fea0003800000 */
.L_x_20:
[----:B------:R-:W-:-:S07]  /*1c80*/  FADD.FTZ R2, R2, R3 ;  /* 0x0000000302027221 */ /* 0x000fce0000010000 */
.L_x_28:
[----:B------:R-:W-:Y:S05]  /*1c90*/  BSYNC.RECONVERGENT B1 ;  /* 0x0000000000017941 */ /* 0x000fea0003800200 */
.L_x_18:
[----:B------:R-:W-:-:S04]  /*1ca0*/  IMAD.MOV.U32 R15, RZ, RZ, 0x0 ;  /* 0x00000000ff0f7424 */ /* 0x000fc800078e00ff */
[----:B0-----:R-:W-:Y:S05]  /*1cb0*/  RET.REL.NODEC R14 `(cartpole_step) ;  /* 0xffffffe00ed07950 */ /* 0x001fea0003c3ffff */
.L_x_29:
[----:B------:R-:W-:-:S00]  /*1cc0*/  BRA `(.L_x_29) ;  /* 0xfffffffc00fc7947 */ /* 0x000fc0000383ffff */
[----:B------:R-:W-:-:S00]  /*1cd0*/  NOP ;  /* 0x0000000000007918 */ /* 0x000fc00000000000 */
        /* <DEDUP_REMOVED lines=10> */
.L_x_31:


//--------------------- .text.cartpole_reset      --------------------------
	.section	.text.cartpole_reset,"ax",@progbits
	.align	128
        .global         cartpole_reset
        .type           cartpole_reset,@function
        .size           cartpole_reset,(.L_x_33 - cartpole_reset)
        .other          cartpole_reset,@"STO_CUDA_ENTRY STV_DEFAULT"
cartpole_reset:
.text.cartpole_reset:
        /* <DEDUP_REMOVED lines=9> */
[----:B------:R-:W1:Y:S07]  /*0090*/  LDCU.64 UR4, c[0x0][0x358] ;  /* 0x00006b00ff0477ac */ /* 0x000e6e0008000a00 */
[----:B------:R-:W2:Y:S01]  /*00a0*/  LDC.64 R4, c[0x0][0x380] ;  /* 0x0000e000ff047b82 */ /* 0x000ea20000000a00 */
[----:B0-----:R-:W-:-:S05]  /*00b0*/  IMAD.WIDE R2, R7, 0x4, R2 ;  /* 0x0000000407027825 */ /* 0x001fca00078e0202 */
[----:B-1----:R-:W3:Y:S01]  /*00c0*/  LDG.E R0, desc[UR4][R2.64] ;  /* 0x0000000402007981 */ /* 0x002ee2000c1e1900 */
[----:B------:R-:W-:Y:S01]  /*00d0*/  HFMA2 R9, -RZ, RZ, 2.88671875, 25.703125 ;  /* 0x41c64e6dff097431 */ /* 0x000fe200000001ff */
[----:B------:R-:W-:Y:S01]  /*00e0*/  MOV R11, 0xc2a29a69 ;  /* 0xc2a29a69000b7802 */ /* 0x000fe20000000f00 */
[----:B------:R-:W-:Y:S01]  /*00f0*/  HFMA2 R13, -RZ, RZ, -7.450580596923828125e-06, -1.1767578125 ;  /* 0x807dbcb5ff0d7431 */ /* 0x000fe200000001ff */
[----:B------:R-:W-:Y:S02]  /*0100*/  MOV R15, 0xee067f11 ;  /* 0xee067f11000f7802 */ /* 0x000fe40000000f00 */
[----:B------:R-:W-:-:S05]  /*0110*/  SHF.L.U32 R7, R7, 0x2, RZ ;  /* 0x0000000207077819 */ /* 0x000fca00000006ff */
[----:B--2---:R-:W-:-:S04]  /*0120*/  IMAD.WIDE R4, R7, 0x4, R4 ;  /* 0x0000000407047825 */ /* 0x004fc800078e0204 */
[C---:B---3--:R-:W-:Y:S02]  /*0130*/  IMAD R6, R0.reuse, R9, 0x3039 ;  /* 0x0000303900067424 */ /* 0x048fe400078e0209 */
[C---:B------:R-:W-:Y:S02]  /*0140*/  IMAD R8, R0.reuse, R11, -0x2c23e982 ;  /* 0xd3dc167e00087424 */ /* 0x040fe400078e020b */
[----:B------:R-:W-:Y:S01]  /*0150*/  IMAD R9, R0, R13, -0x58fbd821 ;  /* 0xa70427df00097424 */ /* 0x000fe200078e020d */
[----:B------:R-:W-:Y:S01]  /*0160*/  LOP3.LUT R6, R6, 0x7fffffff, RZ, 0xc0, !PT ;  /* 0x7fffffff06067812 */ /* 0x000fe200078ec0ff */
[----:B------:R-:W-:Y:S01]  /*0170*/  IMAD R13, R0, R15, -0x299ae3d4 ;  /* 0xd6651c2c000d7424 */ /* 0x000fe200078e020f */
[----:B------:R-:W-:Y:S01]  /*0180*/  LOP3.LUT R8, R8, 0x7fffffff, RZ, 0xc0, !PT ;  /* 0x7fffffff08087812 */ /* 0x000fe200078ec0ff */
[----:B------:R-:W-:Y:S01]  /*0190*/  HFMA2 R15, -RZ, RZ, 1.44921875, -19.203125 ;  /* 0x3dcccccdff0f7431 */ /* 0x000fe200000001ff */
[----:B------:R-:W-:Y:S02]  /*01a0*/  LOP3.LUT R9, R9, 0x7fffffff, RZ, 0xc0, !PT ;  /* 0x7fffffff09097812 */ /* 0x000fe400078ec0ff */
[----:B------:R-:W-:-:S02]  /*01b0*/  LOP3.LUT R0, R13, 0x7fffffff, RZ, 0xc0, !PT ;  /* 0x7fffffff0d007812 */ /* 0x000fc400078ec0ff */
[----:B------:R-:W-:Y:S02]  /*01c0*/  I2FP.F32.U32 R6, R6 ;  /* 0x0000000600067245 */ /* 0x000fe40000201000 */
[----:B------:R-:W-:Y:S02]  /*01d0*/  I2FP.F32.U32 R8, R8 ;  /* 0x0000000800087245 */ /* 0x000fe40000201000 */
[----:B------:R-:W-:Y:S01]  /*01e0*/  I2FP.F32.U32 R9, R9 ;  /* 0x0000000900097245 */ /* 0x000fe20000201000 */
[----:B------:R-:W-:Y:S01]  /*01f0*/  FMUL R6, R6, 4.6566128730773925781e-10 ;  /* 0x3000000006067820 */ /* 0x000fe20000400000 */
[----:B------:R-:W-:Y:S01]  /*0200*/  I2FP.F32.U32 R7, R0 ;  /* 0x0000000000077245 */ /* 0x000fe20000201000 */
[----:B------:R-:W-:Y:S02]  /*0210*/  FMUL R8, R8, 4.6566128730773925781e-10 ;  /* 0x3000000008087820 */ /* 0x000fe40000400000 */
[----:B------:R-:W-:Y:S02]  /*0220*/  FMUL R0, R9, 4.6566128730773925781e-10 ;  /* 0x3000000009007820 */ /* 0x000fe40000400000 */
[----:B------:R-:W-:Y:S01]  /*0230*/  FMUL R10, R7, 4.6566128730773925781e-10 ;  /* 0x30000000070a7820 */ /* 0x000fe20000400000 */
[-C--:B------:R-:W-:Y:S01]  /*0240*/  FFMA R7, R6, R15.reuse, -0.050000000745058059692 ;  /* 0xbd4ccccd06077423 */ /* 0x080fe2000000000f */
[-C--:B------:R-:W-:Y:S01]  /*0250*/  FFMA R9, R8, R15.reuse, -0.050000000745058059692 ;  /* 0xbd4ccccd08097423 */ /* 0x080fe2000000000f */
[-C--:B------:R-:W-:Y:S01]  /*0260*/  FFMA R11, R0, R15.reuse, -0.050000000745058059692 ;  /* 0xbd4ccccd000b7423 */ /* 0x080fe2000000000f */
[----:B------:R-:W-:-:S02]  /*0270*/  FFMA R15, R10, R15, -0.050000000745058059692 ;  /* 0xbd4ccccd0a0f7423 */ /* 0x000fc4000000000f */
[----:B------:R-:W-:Y:S04]  /*0280*/  STG.E desc[UR4][R4.64], R7 ;  /* 0x0000000704007986 */ /* 0x000fe8000c101904 */
[----:B------:R-:W-:Y:S04]  /*0290*/  STG.E desc[UR4][R4.64+0x4], R9 ;  /* 0x0000040904007986 */ /* 0x000fe8000c101904 */
[----:B------:R-:W-:Y:S04]  /*02a0*/  STG.E desc[UR4][R4.64+0x8], R11 ;  /* 0x0000080b04007986 */ /* 0x000fe8000c101904 */
[----:B------:R-:W-:Y:S04]  /*02b0*/  STG.E desc[UR4][R4.64+0xc], R15 ;  /* 0x00000c0f04007986 */ /* 0x000fe8000c101904 */
[----:B------:R-:W-:Y:S01]  /*02c0*/  STG.E desc[UR4][R2.64], R13 ;  /* 0x0000000d02007986 */ /* 0x000fe2000c101904 */
[----:B------:R-:W-:Y:S05]  /*02d0*/  EXIT ;  /* 0x000000000000794d */ /* 0x000fea0003800000 */
.L_x_30:
        /* <DEDUP_REMOVED lines=10> */
.L_x_33:


//--------------------- .nv.global.init           --------------------------
	.section	.nv.global.init,"aw",@progbits
	.align	4
.nv.global.init:
	.type		__cudart_i2opi_f,@object
	.size		__cudart_i2opi_f,(.L_0 - __cudart_i2opi_f)
__cudart_i2opi_f:
        /*0000*/ 	.byte	0x41, 0x90, 0x43, 0x3c, 0x99, 0x95, 0x62, 0xdb, 0xc0, 0xdd, 0x34, 0xf5, 0xd1, 0x57, 0x27, 0xfc
        /*0010*/ 	.byte	0x29, 0x15, 0x44, 0x4e, 0x6e, 0x83, 0xf9, 0xa2
.L_0:


//--------------------- .nv.shared.reserved.0     --------------------------
	.section	.nv.shared.reserved.0,"aw",@nobits
	.weak		__nv_reservedSMEM_offset_0_alias
	.size		__nv_reservedSMEM_offset_0_alias, 0, 64
	.other		__nv_reservedSMEM_offset_0_alias,@"STO_CUDA_RESERVED_SHARED STV_DEFAULT"
__nv_reservedSMEM_offset_0_alias:
	.zero		0
	.zero		64


//--------------------- .nv.constant0.cartpole_step --------------------------
	.section	.nv.constant0.cartpole_step,"a",@progbits
	.sectionflags	@""
	.align	4
.nv.constant0.cartpole_step:
	.zero		940


//--------------------- .nv.constant0.cartpole_reset --------------------------
	.section	.nv.constant0.cartpole_reset,"a",@progbits
	.sectionflags	@""
	.align	4
.nv.constant0.cartpole_reset:
	.zero		916


//--------------------- SYMBOLS --------------------------

	.type		.nv.reservedSmem.offset0,@object
	.size		.nv.reservedSmem.offset0,0x4
